// auto-generated by cutlass_sweep.gemm — config: {"arch": "sm_90", "cluster_m": 1, "cluster_n": 1, "dtype": "int8", "dtype_b": "int8", "layout": "nt", "stages": 0, "tile_k": 64, "tile_m": 192, "tile_n": 48}
#include "cutlass/cutlass.h"
#include "cutlass/gemm/collective/collective_builder.hpp"
#include "cutlass/gemm/device/gemm_universal_adapter.h"
#include "cutlass/gemm/kernel/gemm_universal.hpp"
#include "cutlass/epilogue/collective/collective_builder.hpp"

using ElemA = int8_t;
using ElemB = int8_t;
using ElemCD = int8_t;
using Acc  = int32_t;
using TileShape    = cute::Shape<cute::_192, cute::_48, cute::_64>;
using ClusterShape = cute::Shape<cute::_1, cute::_1, cute::_1>;

using CollectiveEpilogue = typename cutlass::epilogue::collective::CollectiveBuilder<
    cutlass::arch::Sm90, cutlass::arch::OpClassTensorOp,
    TileShape, ClusterShape,
    cutlass::epilogue::collective::EpilogueTileAuto,
    Acc, Acc,
    ElemCD, cutlass::layout::RowMajor, 128 / cutlass::sizeof_bits<ElemCD>::value,
    ElemCD, cutlass::layout::RowMajor, 128 / cutlass::sizeof_bits<ElemCD>::value,
    cutlass::epilogue::collective::EpilogueScheduleAuto
  >::CollectiveOp;

using CollectiveMainloop = typename cutlass::gemm::collective::CollectiveBuilder<
    cutlass::arch::Sm90, cutlass::arch::OpClassTensorOp,
    ElemA, cutlass::layout::RowMajor, 128 / cutlass::sizeof_bits<ElemA>::value,
    ElemB, cutlass::layout::ColumnMajor, 128 / cutlass::sizeof_bits<ElemB>::value,
    Acc,
    TileShape, ClusterShape,
    cutlass::gemm::collective::StageCountAutoCarveout<static_cast<int>(sizeof(typename CollectiveEpilogue::SharedStorage))>,
    cutlass::gemm::collective::KernelScheduleAuto
  >::CollectiveOp;

using GemmKernel = cutlass::gemm::kernel::GemmUniversal<
    cute::Shape<int,int,int,int>,
    CollectiveMainloop,
    CollectiveEpilogue
>;
using Gemm = cutlass::gemm::device::GemmUniversalAdapter<GemmKernel>;

// Force the device kernel symbol into the cubin without needing a host main.
auto* _anchor = &cutlass::device_kernel<GemmKernel>;


// ===== COMPILED SASS (sm_90a) =====

	.target	sm_90a

	.elftype	@"ET_EXEC"


//--------------------- .note.nv.tkinfo           --------------------------
	.section	.note.nv.tkinfo,"",@"SHT_NOTE"
	.sectionflags	@"SHF_NOTE_NV_TKINFO"
	.tkinfo
        /*0018*/ 	.word	0x00000002
        /*0030*/ 	.string	""
        /*0030*/ 	.string	"ptxas"
        /*0030*/ 	.string	"Cuda compilation tools, release 13.0, V13.0.88"
        /*0030*/ 	.string	"Build cuda_13.0.r13.0/compiler.36424714_0"
        /*0030*/ 	.string	"-arch sm_90a -m 64 "



//--------------------- .note.nv.cuinfo           --------------------------
	.section	.note.nv.cuinfo,"",@"SHT_NOTE"
	.sectionflags	@"SHF_NOTE_NV_CUINFO"
        /*0018*/ 	.short	0x0002
        /*001a*/ 	.short	0x005a
        /*001c*/ 	.short	0x0082
	.zero		2


//--------------------- .nv.info                  --------------------------
	.section	.nv.info,"",@"SHT_CUDA_INFO"
	.align	4


	//----- nvinfo : EIATTR_REGCOUNT
	.align		4
        /*0000*/ 	.byte	0x04, 0x2f
        /*0002*/ 	.short	(.L_15 - .L_14)
	.align		4
.L_14:
        /*0004*/ 	.word	index@(_ZN7cutlass13device_kernelINS_4gemm6kernel13GemmUniversalIN4cute5tupleIJiiiiEEENS1_10collective13CollectiveMmaINS1_34MainloopSm90TmaGmmaWarpSpecializedILi15ENS5_IJNS4_1CILi1EEESB_SB_EEENS1_35KernelTmaWarpSpecializedCooperativeEEENS5_IJNSA_ILi192EEENSA_ILi48EEENSA_ILi64EEEEEEaNS5_IJlSB_lEEEaSJ_NS4_8TiledMMAINS4_8MMA_AtomIJNS4_4SM904GMMA26MMA_64x16x32_S32S8S8_SS_TNEEEENS4_6LayoutINS5_IJNSA_ILi2EEESB_SB_EEENS5_IJSB_NSA_ILi0EEEST_EEEEENS5_IJNS4_10UnderscoreESW_SW_EEEEENS4_13SM90_TMA_LOADENS4_14ComposedLayoutINS4_7SwizzleILi2ELi4ELi3EEENS4_18smem_ptr_flag_bitsILi8EEENSQ_INS5_IJNSA_ILi8EEESH_EEENS5_IJSH_SB_EEEEEEEvNS4_8identityESZ_S19_vS1A_EENS_8epilogue10collective6detail29Sm90TmaWarpSpecializedAdapterINS1D_15DefaultEpilogueIaSJ_SJ_NS1C_6thread17LinearCombinationIaLi1EiiLNS1H_9ScaleType4KindE0ELNS_15FloatRoundStyleE2EaEENS1_15EpilogueDefaultEEEEEvvEEEEvNT_6ParamsE)
        /*0008*/ 	.word	0x000000a8


	//----- nvinfo : EIATTR_FRAME_SIZE
	.align		4
.L_15:
        /*000c*/ 	.byte	0x04, 0x11
        /*000e*/ 	.short	(.L_17 - .L_16)
	.align		4
.L_16:
        /*0010*/ 	.word	index@(_ZN7cutlass13device_kernelINS_4gemm6kernel13GemmUniversalIN4cute5tupleIJiiiiEEENS1_10collective13CollectiveMmaINS1_34MainloopSm90TmaGmmaWarpSpecializedILi15ENS5_IJNS4_1CILi1EEESB_SB_EEENS1_35KernelTmaWarpSpecializedCooperativeEEENS5_IJNSA_ILi192EEENSA_ILi48EEENSA_ILi64EEEEEEaNS5_IJlSB_lEEEaSJ_NS4_8TiledMMAINS4_8MMA_AtomIJNS4_4SM904GMMA26MMA_64x16x32_S32S8S8_SS_TNEEEENS4_6LayoutINS5_IJNSA_ILi2EEESB_SB_EEENS5_IJSB_NSA_ILi0EEEST_EEEEENS5_IJNS4_10UnderscoreESW_SW_EEEEENS4_13SM90_TMA_LOADENS4_14ComposedLayoutINS4_7SwizzleILi2ELi4ELi3EEENS4_18smem_ptr_flag_bitsILi8EEENSQ_INS5_IJNSA_ILi8EEESH_EEENS5_IJSH_SB_EEEEEEEvNS4_8identityESZ_S19_vS1A_EENS_8epilogue10collective6detail29Sm90TmaWarpSpecializedAdapterINS1D_15DefaultEpilogueIaSJ_SJ_NS1C_6thread17LinearCombinationIaLi1EiiLNS1H_9ScaleType4KindE0ELNS_15FloatRoundStyleE2EaEENS1_15EpilogueDefaultEEEEEvvEEEEvNT_6ParamsE)
        /*0014*/ 	.word	0x00000000


	//----- nvinfo : EIATTR_MIN_STACK_SIZE
	.align		4
.L_17:
        /*0018*/ 	.byte	0x04, 0x12
        /*001a*/ 	.short	(.L_19 - .L_18)
	.align		4
.L_18:
        /*001c*/ 	.word	index@(_ZN7cutlass13device_kernelINS_4gemm6kernel13GemmUniversalIN4cute5tupleIJiiiiEEENS1_10collective13CollectiveMmaINS1_34MainloopSm90TmaGmmaWarpSpecializedILi15ENS5_IJNS4_1CILi1EEESB_SB_EEENS1_35KernelTmaWarpSpecializedCooperativeEEENS5_IJNSA_ILi192EEENSA_ILi48EEENSA_ILi64EEEEEEaNS5_IJlSB_lEEEaSJ_NS4_8TiledMMAINS4_8MMA_AtomIJNS4_4SM904GMMA26MMA_64x16x32_S32S8S8_SS_TNEEEENS4_6LayoutINS5_IJNSA_ILi2EEESB_SB_EEENS5_IJSB_NSA_ILi0EEEST_EEEEENS5_IJNS4_10UnderscoreESW_SW_EEEEENS4_13SM90_TMA_LOADENS4_14ComposedLayoutINS4_7SwizzleILi2ELi4ELi3EEENS4_18smem_ptr_flag_bitsILi8EEENSQ_INS5_IJNSA_ILi8EEESH_EEENS5_IJSH_SB_EEEEEEEvNS4_8identityESZ_S19_vS1A_EENS_8epilogue10collective6detail29Sm90TmaWarpSpecializedAdapterINS1D_15DefaultEpilogueIaSJ_SJ_NS1C_6thread17LinearCombinationIaLi1EiiLNS1H_9ScaleType4KindE0ELNS_15FloatRoundStyleE2EaEENS1_15EpilogueDefaultEEEEEvvEEEEvNT_6ParamsE)
        /*0020*/ 	.word	0x00000000
.L_19:


//--------------------- .nv.compat                --------------------------
	.section	.nv.compat,"",@"SHT_CUDA_COMPAT_INFO"
	.align	4
        /*0000*/ 	.byte	0x02, 0x09, 0x01, 0x00, 0x02, 0x02, 0x04, 0x00, 0x02, 0x05, 0x05, 0x00, 0x03, 0x07, 0x01, 0x01
        /*0010*/ 	.byte	0x02, 0x03, 0x01, 0x00, 0x02, 0x06, 0x01, 0x00, 0x04, 0x0b, 0x08, 0x00, 0x00, 0x00, 0x00, 0x00
        /*0020*/ 	.byte	0x00, 0x00, 0x00, 0x00


//--------------------- .nv.info._ZN7cutlass13device_kernelINS_4gemm6kernel13GemmUniversalIN4cute5tupleIJiiiiEEENS1_10collective13CollectiveMmaINS1_34MainloopSm90TmaGmmaWarpSpecializedILi15ENS5_IJNS4_1CILi1EEESB_SB_EEENS1_35KernelTmaWarpSpecializedCooperativeEEENS5_IJNSA_ILi192EEENSA_ILi48EEENSA_ILi64EEEEEEaNS5_IJlSB_lEEEaSJ_NS4_8TiledMMAINS4_8MMA_AtomIJNS4_4SM904GMMA26MMA_64x16x32_S32S8S8_SS_TNEEEENS4_6LayoutINS5_IJNSA_ILi2EEESB_SB_EEENS5_IJSB_NSA_ILi0EEEST_EEEEENS5_IJNS4_10UnderscoreESW_SW_EEEEENS4_13SM90_TMA_LOADENS4_14ComposedLayoutINS4_7SwizzleILi2ELi4ELi3EEENS4_18smem_ptr_flag_bitsILi8EEENSQ_INS5_IJNSA_ILi8EEESH_EEENS5_IJSH_SB_EEEEEEEvNS4_8identityESZ_S19_vS1A_EENS_8epilogue10collective6detail29Sm90TmaWarpSpecializedAdapterINS1D_15DefaultEpilogueIaSJ_SJ_NS1C_6thread17LinearCombinationIaLi1EiiLNS1H_9ScaleType4KindE0ELNS_15FloatRoundStyleE2EaEENS1_15EpilogueDefaultEEEEEvvEEEEvNT_6ParamsE --------------------------
	.section	.nv.info._ZN7cutlass13device_kernelINS_4gemm6kernel13GemmUniversalIN4cute5tupleIJiiiiEEENS1_10collective13CollectiveMmaINS1_34MainloopSm90TmaGmmaWarpSpecializedILi15ENS5_IJNS4_1CILi1EEESB_SB_EEENS1_35KernelTmaWarpSpecializedCooperativeEEENS5_IJNSA_ILi192EEENSA_ILi48EEENSA_ILi64EEEEEEaNS5_IJlSB_lEEEaSJ_NS4_8TiledMMAINS4_8MMA_AtomIJNS4_4SM904GMMA26MMA_64x16x32_S32S8S8_SS_TNEEEENS4_6LayoutINS5_IJNSA_ILi2EEESB_SB_EEENS5_IJSB_NSA_ILi0EEEST_EEEEENS5_IJNS4_10UnderscoreESW_SW_EEEEENS4_13SM90_TMA_LOADENS4_14ComposedLayoutINS4_7SwizzleILi2ELi4ELi3EEENS4_18smem_ptr_flag_bitsILi8EEENSQ_INS5_IJNSA_ILi8EEESH_EEENS5_IJSH_SB_EEEEEEEvNS4_8identityESZ_S19_vS1A_EENS_8epilogue10collective6detail29Sm90TmaWarpSpecializedAdapterINS1D_15DefaultEpilogueIaSJ_SJ_NS1C_6thread17LinearCombinationIaLi1EiiLNS1H_9ScaleType4KindE0ELNS_15FloatRoundStyleE2EaEENS1_15EpilogueDefaultEEEEEvvEEEEvNT_6ParamsE,"",@"SHT_CUDA_INFO"
	.sectionflags	@""
	.align	4


	//----- nvinfo : EIATTR_CUDA_API_VERSION
	.align		4
        /*0000*/ 	.byte	0x04, 0x37
        /*0002*/ 	.short	(.L_21 - .L_20)
.L_20:
        /*0004*/ 	.word	0x00000082


	//----- nvinfo : EIATTR_KPARAM_INFO
	.align		4
.L_21:
        /*0008*/ 	.byte	0x04, 0x17
        /*000a*/ 	.short	(.L_23 - .L_22)
.L_22:
        /*000c*/ 	.word	0x00000000
        /*0010*/ 	.short	0x0000
        /*0012*/ 	.short	0x0070
        /*0014*/ 	.byte	0x00, 0xf0, 0x01, 0x10


	//----- nvinfo : EIATTR_SPARSE_MMA_MASK
	.align		4
.L_23:
        /*0018*/ 	.byte	0x03, 0x50
        /*001a*/ 	.short	0x0000


	//----- nvinfo : EIATTR_MAXREG_COUNT
	.align		4
        /*001c*/ 	.byte	0x03, 0x1b
        /*001e*/ 	.short	0x00a8


	//----- nvinfo : EIATTR_NUM_BARRIERS
	.align		4
        /*0020*/ 	.byte	0x02, 0x4c
        /*0022*/ 	.byte	0x01
	.zero		1


	//----- nvinfo : EIATTR_EXTERNS
	.align		4
        /*0024*/ 	.byte	0x04, 0x0f
        /*0026*/ 	.short	(.L_25 - .L_24)


	//   ....[0]....
	.align		4
.L_24:
        /*0028*/ 	.word	index@(__assertfail)


	//----- nvinfo : EIATTR_MERCURY_ISA_VERSION
	.align		4
.L_25:
        /*002c*/ 	.byte	0x03, 0x5f
        /*002e*/ 	.short	0x0101


	//----- nvinfo : EIATTR_INT_WARP_WIDE_INSTR_OFFSETS
	.align		4
        /*0030*/ 	.byte	0x04, 0x31
        /*0032*/ 	.short	(.L_27 - .L_26)


	//   ....[0]....
.L_26:
        /*0034*/ 	.word	0x00000580


	//   ....[1]....
        /*0038*/ 	.word	0x00000590


	//   ....[2]....
        /*003c*/ 	.word	0x00000650


	//----- nvinfo : EIATTR_COOP_GROUP_MASK_REGIDS
	.align		4
.L_27:
        /*0040*/ 	.byte	0x04, 0x29
        /*0042*/ 	.short	(.L_29 - .L_28)


	//   ....[0]....
.L_28:
        /*0044*/ 	.word	0xffffffff


	//   ....[1]....
        /*0048*/ 	.word	0xffffffff


	//   ....[2]....
        /*004c*/ 	.word	0xffffffff


	//   ....[3]....
        /*0050*/ 	.word	0xffffffff


	//   ....[4]....
        /*0054*/ 	.word	0xffffffff


	//----- nvinfo : EIATTR_COOP_GROUP_INSTR_OFFSETS
	.align		4
.L_29:
        /*0058*/ 	.byte	0x04, 0x28
        /*005a*/ 	.short	(.L_31 - .L_30)


	//   ....[0]....
.L_30:
        /*005c*/ 	.word	0x00000060


	//   ....[1]....
        /*0060*/ 	.word	0x00000070


	//   ....[2]....
        /*0064*/ 	.word	0x00000130


	//   ....[3]....
        /*0068*/ 	.word	0x00000450


	//   ....[4]....
        /*006c*/ 	.word	0x000012f0


	//----- nvinfo : EIATTR_REG_RECONFIG
	.align		4
.L_31:
        /*0070*/ 	.byte	0x01, 0x54
	.zero		2


	//----- nvinfo : EIATTR_SYSCALL_OFFSETS
	.align		4
        /*0074*/ 	.byte	0x04, 0x46
        /*0076*/ 	.short	(.L_33 - .L_32)


	//   ....[0]....
.L_32:
        /*0078*/ 	.word	0x000014e0


	//----- nvinfo : EIATTR_MBARRIER_INSTR_OFFSETS
	.align		4
.L_33:
        /*007c*/ 	.byte	0x04, 0x39
        /*007e*/ 	.short	(.L_35 - .L_34)


	//   ....[0]....
.L_34:
        /*0080*/ 	.word	0x00000250
        /*0084*/ 	.word	0x000000ff
        /*0088*/ 	.word	0x00000000
        /*008c*/ 	.short	0x0100
        /*008e*/ 	.byte	0x08
	.zero		1


	//   ....[1]....
        /*0090*/ 	.word	0x00000260
        /*0094*/ 	.word	0x000000ff
        /*0098*/ 	.word	0x00000078
        /*009c*/ 	.short	0x0100
        /*009e*/ 	.byte	0x08
	.zero		1


	//   ....[2]....
        /*00a0*/ 	.word	0x00000270
        /*00a4*/ 	.word	0x000000ff
        /*00a8*/ 	.word	0x00000008
        /*00ac*/ 	.short	0x0100
        /*00ae*/ 	.byte	0x08
	.zero		1


	//   ....[3]....
        /*00b0*/ 	.word	0x00000280
        /*00b4*/ 	.word	0x000000ff
        /*00b8*/ 	.word	0x00000080
        /*00bc*/ 	.short	0x0100
        /*00be*/ 	.byte	0x08
	.zero		1


	//   ....[4]....
        /*00c0*/ 	.word	0x00000290
        /*00c4*/ 	.word	0x000000ff
        /*00c8*/ 	.word	0x00000010
        /*00cc*/ 	.short	0x0100
        /*00ce*/ 	.byte	0x08
	.zero		1


	//   ....[5]....
        /*00d0*/ 	.word	0x000002a0
        /*00d4*/ 	.word	0x000000ff
        /*00d8*/ 	.word	0x00000088
        /*00dc*/ 	.short	0x0100
        /*00de*/ 	.byte	0x08
	.zero		1


	//   ....[6]....
        /*00e0*/ 	.word	0x000002b0
        /*00e4*/ 	.word	0x000000ff
        /*00e8*/ 	.word	0x00000018
        /*00ec*/ 	.short	0x0100
        /*00ee*/ 	.byte	0x08
	.zero		1


	//   ....[7]....
        /*00f0*/ 	.word	0x000002c0
        /*00f4*/ 	.word	0x000000ff
        /*00f8*/ 	.word	0x00000090
        /*00fc*/ 	.short	0x0100
        /*00fe*/ 	.byte	0x08
	.zero		1


	//   ....[8]....
        /*0100*/ 	.word	0x000002d0
        /*0104*/ 	.word	0x000000ff
        /*0108*/ 	.word	0x00000020
        /*010c*/ 	.short	0x0100
        /*010e*/ 	.byte	0x08
	.zero		1


	//   ....[9]....
        /*0110*/ 	.word	0x000002e0
        /*0114*/ 	.word	0x000000ff
        /*0118*/ 	.word	0x00000098
        /*011c*/ 	.short	0x0100
        /*011e*/ 	.byte	0x08
	.zero		1


	//   ....[10]....
        /*0120*/ 	.word	0x000002f0
        /*0124*/ 	.word	0x000000ff
        /*0128*/ 	.word	0x00000028
        /*012c*/ 	.short	0x0100
        /*012e*/ 	.byte	0x08
	.zero		1


	//   ....[11]....
        /*0130*/ 	.word	0x00000300
        /*0134*/ 	.word	0x000000ff
        /*0138*/ 	.word	0x000000a0
        /*013c*/ 	.short	0x0100
        /*013e*/ 	.byte	0x08
	.zero		1


	//   ....[12]....
        /*0140*/ 	.word	0x00000310
        /*0144*/ 	.word	0x000000ff
        /*0148*/ 	.word	0x00000030
        /*014c*/ 	.short	0x0100
        /*014e*/ 	.byte	0x08
	.zero		1


	//   ....[13]....
        /*0150*/ 	.word	0x00000320
        /*0154*/ 	.word	0x000000ff
        /*0158*/ 	.word	0x000000a8
        /*015c*/ 	.short	0x0100
        /*015e*/ 	.byte	0x08
	.zero		1


	//   ....[14]....
        /*0160*/ 	.word	0x00000330
        /*0164*/ 	.word	0x000000ff
        /*0168*/ 	.word	0x00000038
        /*016c*/ 	.short	0x0100
        /*016e*/ 	.byte	0x08
	.zero		1


	//   ....[15]....
        /*0170*/ 	.word	0x00000340
        /*0174*/ 	.word	0x000000ff
        /*0178*/ 	.word	0x000000b0
        /*017c*/ 	.short	0x0100
        /*017e*/ 	.byte	0x08
	.zero		1


	//   ....[16]....
        /*0180*/ 	.word	0x00000350
        /*0184*/ 	.word	0x000000ff
        /*0188*/ 	.word	0x00000040
        /*018c*/ 	.short	0x0100
        /*018e*/ 	.byte	0x08
	.zero		1


	//   ....[17]....
        /*0190*/ 	.word	0x00000360
        /*0194*/ 	.word	0x000000ff
        /*0198*/ 	.word	0x000000b8
        /*019c*/ 	.short	0x0100
        /*019e*/ 	.byte	0x08
	.zero		1


	//   ....[18]....
        /*01a0*/ 	.word	0x00000370
        /*01a4*/ 	.word	0x000000ff
        /*01a8*/ 	.word	0x00000048
        /*01ac*/ 	.short	0x0100
        /*01ae*/ 	.byte	0x08
	.zero		1


	//   ....[19]....
        /*01b0*/ 	.word	0x00000380
        /*01b4*/ 	.word	0x000000ff
        /*01b8*/ 	.word	0x000000c0
        /*01bc*/ 	.short	0x0100
        /*01be*/ 	.byte	0x08
	.zero		1


	//   ....[20]....
        /*01c0*/ 	.word	0x00000390
        /*01c4*/ 	.word	0x000000ff
        /*01c8*/ 	.word	0x00000050
        /*01cc*/ 	.short	0x0100
        /*01ce*/ 	.byte	0x08
	.zero		1


	//   ....[21]....
        /*01d0*/ 	.word	0x000003a0
        /*01d4*/ 	.word	0x000000ff
        /*01d8*/ 	.word	0x000000c8
        /*01dc*/ 	.short	0x0100
        /*01de*/ 	.byte	0x08
	.zero		1


	//   ....[22]....
        /*01e0*/ 	.word	0x000003b0
        /*01e4*/ 	.word	0x000000ff
        /*01e8*/ 	.word	0x00000058
        /*01ec*/ 	.short	0x0100
        /*01ee*/ 	.byte	0x08
	.zero		1


	//   ....[23]....
        /*01f0*/ 	.word	0x000003c0
        /*01f4*/ 	.word	0x000000ff
        /*01f8*/ 	.word	0x000000d0
        /*01fc*/ 	.short	0x0100
        /*01fe*/ 	.byte	0x08
	.zero		1


	//   ....[24]....
        /*0200*/ 	.word	0x000003d0
        /*0204*/ 	.word	0x000000ff
        /*0208*/ 	.word	0x00000060
        /*020c*/ 	.short	0x0100
        /*020e*/ 	.byte	0x08
	.zero		1


	//   ....[25]....
        /*0210*/ 	.word	0x000003e0
        /*0214*/ 	.word	0x000000ff
        /*0218*/ 	.word	0x000000d8
        /*021c*/ 	.short	0x0100
        /*021e*/ 	.byte	0x08
	.zero		1


	//   ....[26]....
        /*0220*/ 	.word	0x000003f0
        /*0224*/ 	.word	0x000000ff
        /*0228*/ 	.word	0x00000068
        /*022c*/ 	.short	0x0100
        /*022e*/ 	.byte	0x08
	.zero		1


	//   ....[27]....
        /*0230*/ 	.word	0x00000400
        /*0234*/ 	.word	0x000000ff
        /*0238*/ 	.word	0x000000e0
        /*023c*/ 	.short	0x0100
        /*023e*/ 	.byte	0x08
	.zero		1


	//   ....[28]....
        /*0240*/ 	.word	0x00000410
        /*0244*/ 	.word	0x000000ff
        /*0248*/ 	.word	0x00000070
        /*024c*/ 	.short	0x0100
        /*024e*/ 	.byte	0x08
	.zero		1


	//   ....[29]....
        /*0250*/ 	.word	0x00000420
        /*0254*/ 	.word	0x000000ff
        /*0258*/ 	.word	0x000000e8
        /*025c*/ 	.short	0x0100
        /*025e*/ 	.byte	0x08
	.zero		1


	//   ....[30]....
        /*0260*/ 	.word	0x000006d0
        /*0264*/ 	.word	0x000000ff
        /*0268*/ 	.word	0x00000100
        /*026c*/ 	.short	0x0100
        /*026e*/ 	.byte	0x08
	.zero		1


	//   ....[31]....
        /*0270*/ 	.word	0x00000750
        /*0274*/ 	.word	0x000000ff
        /*0278*/ 	.word	0x00000108
        /*027c*/ 	.short	0x0100
        /*027e*/ 	.byte	0x08
	.zero		1


	//   ....[32]....
        /*0280*/ 	.word	0x000015b0
        /*0284*/ 	.word	0x00000003
        /*0288*/ 	.word	0x00000000
        /*028c*/ 	.short	0x010a
        /*028e*/ 	.byte	0x3f
	.zero		1


	//   ....[33]....
        /*0290*/ 	.word	0x00001610
        /*0294*/ 	.word	0x00000003
        /*0298*/ 	.word	0x00000000
        /*029c*/ 	.short	0x010a
        /*029e*/ 	.byte	0x3f
	.zero		1


	//   ....[34]....
        /*02a0*/ 	.word	0x00001c70
        /*02a4*/ 	.word	0x00000005
        /*02a8*/ 	.word	0x00000000
        /*02ac*/ 	.short	0x010a
        /*02ae*/ 	.byte	0x3f
	.zero		1


	//   ....[35]....
        /*02b0*/ 	.word	0x00001cb0
        /*02b4*/ 	.word	0x00000005
        /*02b8*/ 	.word	0x00000000
        /*02bc*/ 	.short	0x010a
        /*02be*/ 	.byte	0x3f
	.zero		1


	//   ....[36]....
        /*02c0*/ 	.word	0x000021f0
        /*02c4*/ 	.word	0x00000004
        /*02c8*/ 	.word	0x00000000
        /*02cc*/ 	.short	0x0101
        /*02ce*/ 	.byte	0x3f
	.zero		1


	//   ....[37]....
        /*02d0*/ 	.word	0x000023b0
        /*02d4*/ 	.word	0x00000000
        /*02d8*/ 	.word	0x00000000
        /*02dc*/ 	.short	0x0101
        /*02de*/ 	.byte	0x3f
	.zero		1


	//   ....[38]....
        /*02e0*/ 	.word	0x00005cc0
        /*02e4*/ 	.word	0x0000000e
        /*02e8*/ 	.word	0x00000078
        /*02ec*/ 	.short	0x010a
        /*02ee*/ 	.byte	0x3f
	.zero		1


	//   ....[39]....
        /*02f0*/ 	.word	0x00006050
        /*02f4*/ 	.word	0x00000006
        /*02f8*/ 	.word	0x00000108
        /*02fc*/ 	.short	0x0101
        /*02fe*/ 	.byte	0x3f
	.zero		1


	//   ....[40]....
        /*0300*/ 	.word	0x00006770
        /*0304*/ 	.word	0x00000007
        /*0308*/ 	.word	0x00000000
        /*030c*/ 	.short	0x010a
        /*030e*/ 	.byte	0x3f
	.zero		1


	//   ....[41]....
        /*0310*/ 	.word	0x000067f0
        /*0314*/ 	.word	0x00000009
        /*0318*/ 	.word	0x00000000
        /*031c*/ 	.short	0x010a
        /*031e*/ 	.byte	0x3f
	.zero		1


	//   ....[42]....
        /*0320*/ 	.word	0x00006880
        /*0324*/ 	.word	0x00000006
        /*0328*/ 	.word	0x00000000
        /*032c*/ 	.short	0x010a
        /*032e*/ 	.byte	0x3f
	.zero		1


	//   ....[43]....
        /*0330*/ 	.word	0x00006910
        /*0334*/ 	.word	0x00000009
        /*0338*/ 	.word	0x00000000
        /*033c*/ 	.short	0x010a
        /*033e*/ 	.byte	0x3f
	.zero		1


	//   ....[44]....
        /*0340*/ 	.word	0x000069a0
        /*0344*/ 	.word	0x00000006
        /*0348*/ 	.word	0x00000000
        /*034c*/ 	.short	0x010a
        /*034e*/ 	.byte	0x3f
	.zero		1


	//   ....[45]....
        /*0350*/ 	.word	0x00006a30
        /*0354*/ 	.word	0x00000009
        /*0358*/ 	.word	0x00000000
        /*035c*/ 	.short	0x010a
        /*035e*/ 	.byte	0x3f
	.zero		1


	//   ....[46]....
        /*0360*/ 	.word	0x00006ac0
        /*0364*/ 	.word	0x00000006
        /*0368*/ 	.word	0x00000000
        /*036c*/ 	.short	0x010a
        /*036e*/ 	.byte	0x3f
	.zero		1


	//   ....[47]....
        /*0370*/ 	.word	0x00006b50
        /*0374*/ 	.word	0x00000009
        /*0378*/ 	.word	0x00000000
        /*037c*/ 	.short	0x010a
        /*037e*/ 	.byte	0x3f
	.zero		1


	//   ....[48]....
        /*0380*/ 	.word	0x00006be0
        /*0384*/ 	.word	0x00000006
        /*0388*/ 	.word	0x00000000
        /*038c*/ 	.short	0x010a
        /*038e*/ 	.byte	0x3f
	.zero		1


	//   ....[49]....
        /*0390*/ 	.word	0x00006c70
        /*0394*/ 	.word	0x00000009
        /*0398*/ 	.word	0x00000000
        /*039c*/ 	.short	0x010a
        /*039e*/ 	.byte	0x3f
	.zero		1


	//   ....[50]....
        /*03a0*/ 	.word	0x00006d00
        /*03a4*/ 	.word	0x00000006
        /*03a8*/ 	.word	0x00000000
        /*03ac*/ 	.short	0x010a
        /*03ae*/ 	.byte	0x3f
	.zero		1


	//   ....[51]....
        /*03b0*/ 	.word	0x00006d90
        /*03b4*/ 	.word	0x00000009
        /*03b8*/ 	.word	0x00000000
        /*03bc*/ 	.short	0x010a
        /*03be*/ 	.byte	0x3f
	.zero		1


	//   ....[52]....
        /*03c0*/ 	.word	0x00006e20
        /*03c4*/ 	.word	0x00000006
        /*03c8*/ 	.word	0x00000000
        /*03cc*/ 	.short	0x010a
        /*03ce*/ 	.byte	0x3f
	.zero		1


	//   ....[53]....
        /*03d0*/ 	.word	0x00006eb0
        /*03d4*/ 	.word	0x00000009
        /*03d8*/ 	.word	0x00000000
        /*03dc*/ 	.short	0x010a
        /*03de*/ 	.byte	0x3f
	.zero		1


	//   ....[54]....
        /*03e0*/ 	.word	0x00006f40
        /*03e4*/ 	.word	0x00000003
        /*03e8*/ 	.word	0x00000000
        /*03ec*/ 	.short	0x010a
        /*03ee*/ 	.byte	0x3f
	.zero		1


	//   ....[55]....
        /*03f0*/ 	.word	0x00006fa0
        /*03f4*/ 	.word	0x00000003
        /*03f8*/ 	.word	0x00000000
        /*03fc*/ 	.short	0x010a
        /*03fe*/ 	.byte	0x3f
	.zero		1


	//   ....[56]....
        /*0400*/ 	.word	0x00006ff0
        /*0404*/ 	.word	0x00000005
        /*0408*/ 	.word	0x00000000
        /*040c*/ 	.short	0x010a
        /*040e*/ 	.byte	0x3f
	.zero		1


	//   ....[57]....
        /*0410*/ 	.word	0x000070c0
        /*0414*/ 	.word	0x0000000e
        /*0418*/ 	.word	0x00000078
        /*041c*/ 	.short	0x010a
        /*041e*/ 	.byte	0x3f
	.zero		1


	//   ....[58]....
        /*0420*/ 	.word	0x00007190
        /*0424*/ 	.word	0x00000007
        /*0428*/ 	.word	0x00000000
        /*042c*/ 	.short	0x010a
        /*042e*/ 	.byte	0x3f
	.zero		1


	//   ....[59]....
        /*0430*/ 	.word	0x000071e0
        /*0434*/ 	.word	0x00000009
        /*0438*/ 	.word	0x00000000
        /*043c*/ 	.short	0x010a
        /*043e*/ 	.byte	0x3f
	.zero		1


	//   ....[60]....
        /*0440*/ 	.word	0x00007230
        /*0444*/ 	.word	0x00000006
        /*0448*/ 	.word	0x00000000
        /*044c*/ 	.short	0x010a
        /*044e*/ 	.byte	0x3f
	.zero		1


	//   ....[61]....
        /*0450*/ 	.word	0x00007280
        /*0454*/ 	.word	0x00000009
        /*0458*/ 	.word	0x00000000
        /*045c*/ 	.short	0x010a
        /*045e*/ 	.byte	0x3f
	.zero		1


	//   ....[62]....
        /*0460*/ 	.word	0x000072d0
        /*0464*/ 	.word	0x00000006
        /*0468*/ 	.word	0x00000000
        /*046c*/ 	.short	0x010a
        /*046e*/ 	.byte	0x3f
	.zero		1


	//   ....[63]....
        /*0470*/ 	.word	0x00007320
        /*0474*/ 	.word	0x00000009
        /*0478*/ 	.word	0x00000000
        /*047c*/ 	.short	0x010a
        /*047e*/ 	.byte	0x3f
	.zero		1


	//   ....[64]....
        /*0480*/ 	.word	0x00007370
        /*0484*/ 	.word	0x00000006
        /*0488*/ 	.word	0x00000000
        /*048c*/ 	.short	0x010a
        /*048e*/ 	.byte	0x3f
	.zero		1


	//   ....[65]....
        /*0490*/ 	.word	0x000073c0
        /*0494*/ 	.word	0x00000009
        /*0498*/ 	.word	0x00000000
        /*049c*/ 	.short	0x010a
        /*049e*/ 	.byte	0x3f
	.zero		1


	//   ....[66]....
        /*04a0*/ 	.word	0x00007410
        /*04a4*/ 	.word	0x00000006
        /*04a8*/ 	.word	0x00000000
        /*04ac*/ 	.short	0x010a
        /*04ae*/ 	.byte	0x3f
	.zero		1


	//   ....[67]....
        /*04b0*/ 	.word	0x00007460
        /*04b4*/ 	.word	0x00000009
        /*04b8*/ 	.word	0x00000000
        /*04bc*/ 	.short	0x010a
        /*04be*/ 	.byte	0x3f
	.zero		1


	//   ....[68]....
        /*04c0*/ 	.word	0x000074b0
        /*04c4*/ 	.word	0x00000006
        /*04c8*/ 	.word	0x00000000
        /*04cc*/ 	.short	0x010a
        /*04ce*/ 	.byte	0x3f
	.zero		1


	//   ....[69]....
        /*04d0*/ 	.word	0x00007500
        /*04d4*/ 	.word	0x00000009
        /*04d8*/ 	.word	0x00000000
        /*04dc*/ 	.short	0x010a
        /*04de*/ 	.byte	0x3f
	.zero		1


	//   ....[70]....
        /*04e0*/ 	.word	0x00007550
        /*04e4*/ 	.word	0x00000006
        /*04e8*/ 	.word	0x00000000
        /*04ec*/ 	.short	0x010a
        /*04ee*/ 	.byte	0x3f
	.zero		1


	//   ....[71]....
        /*04f0*/ 	.word	0x000075a0
        /*04f4*/ 	.word	0x00000009
        /*04f8*/ 	.word	0x00000000
        /*04fc*/ 	.short	0x010a
        /*04fe*/ 	.byte	0x3f
	.zero		1


	//----- nvinfo : EIATTR_NUM_MBARRIERS
	.align		4
.L_35:
        /*0500*/ 	.byte	0x03, 0x38
        /*0502*/ 	.short	0x0020


	//----- nvinfo : EIATTR_EXIT_INSTR_OFFSETS
	.align		4
        /*0504*/ 	.byte	0x04, 0x1c
        /*0506*/ 	.short	(.L_37 - .L_36)


	//   ....[0]....
.L_36:
        /*0508*/ 	.word	0x000007f0


	//   ....[1]....
        /*050c*/ 	.word	0x000010b0


	//   ....[2]....
        /*0510*/ 	.word	0x000053a0


	//   ....[3]....
        /*0514*/ 	.word	0x000059d0


	//   ....[4]....
        /*0518*/ 	.word	0x00006f90


	//----- nvinfo : EIATTR_MAX_THREADS
	.align		4
.L_37:
        /*051c*/ 	.byte	0x04, 0x05
        /*051e*/ 	.short	(.L_39 - .L_38)
.L_38:
        /*0520*/ 	.word	0x00000180
        /*0524*/ 	.word	0x00000001
        /*0528*/ 	.word	0x00000001


	//----- nvinfo : EIATTR_CRS_STACK_SIZE
	.align		4
.L_39:
        /*052c*/ 	.byte	0x04, 0x1e
        /*052e*/ 	.short	(.L_41 - .L_40)
.L_40:
        /*0530*/ 	.word	0x00000000


	//----- nvinfo : EIATTR_CBANK_PARAM_SIZE
	.align		4
.L_41:
        /*0534*/ 	.byte	0x03, 0x19
        /*0536*/ 	.short	0x0470


	//----- nvinfo : EIATTR_PARAM_CBANK
	.align		4
        /*0538*/ 	.byte	0x04, 0x0a
        /*053a*/ 	.short	(.L_43 - .L_42)
	.align		4
.L_42:
        /*053c*/ 	.word	index@(.nv.constant0._ZN7cutlass13device_kernelINS_4gemm6kernel13GemmUniversalIN4cute5tupleIJiiiiEEENS1_10collective13CollectiveMmaINS1_34MainloopSm90TmaGmmaWarpSpecializedILi15ENS5_IJNS4_1CILi1EEESB_SB_EEENS1_35KernelTmaWarpSpecializedCooperativeEEENS5_IJNSA_ILi192EEENSA_ILi48EEENSA_ILi64EEEEEEaNS5_IJlSB_lEEEaSJ_NS4_8TiledMMAINS4_8MMA_AtomIJNS4_4SM904GMMA26MMA_64x16x32_S32S8S8_SS_TNEEEENS4_6LayoutINS5_IJNSA_ILi2EEESB_SB_EEENS5_IJSB_NSA_ILi0EEEST_EEEEENS5_IJNS4_10UnderscoreESW_SW_EEEEENS4_13SM90_TMA_LOADENS4_14ComposedLayoutINS4_7SwizzleILi2ELi4ELi3EEENS4_18smem_ptr_flag_bitsILi8EEENSQ_INS5_IJNSA_ILi8EEESH_EEENS5_IJSH_SB_EEEEEEEvNS4_8identityESZ_S19_vS1A_EENS_8epilogue10collective6detail29Sm90TmaWarpSpecializedAdapterINS1D_15DefaultEpilogueIaSJ_SJ_NS1C_6thread17LinearCombinationIaLi1EiiLNS1H_9ScaleType4KindE0ELNS_15FloatRoundStyleE2EaEENS1_15EpilogueDefaultEEEEEvvEEEEvNT_6ParamsE)
        /*0540*/ 	.short	0x0210
        /*0542*/ 	.short	0x0470


	//----- nvinfo : EIATTR_SW_WAR
	.align		4
.L_43:
        /*0544*/ 	.byte	0x04, 0x36
        /*0546*/ 	.short	(.L_45 - .L_44)
.L_44:
        /*0548*/ 	.word	0x00000008
.L_45:


//--------------------- .nv.callgraph             --------------------------
	.section	.nv.callgraph,"",@"SHT_CUDA_CALLGRAPH"
	.align	4
	.sectionentsize	8
	.align		4
        /*0000*/ 	.word	0x00000000
	.align		4
        /*0004*/ 	.word	0xffffffff
	.align		4
        /*0008*/ 	.word	index@(_ZN7cutlass13device_kernelINS_4gemm6kernel13GemmUniversalIN4cute5tupleIJiiiiEEENS1_10collective13CollectiveMmaINS1_34MainloopSm90TmaGmmaWarpSpecializedILi15ENS5_IJNS4_1CILi1EEESB_SB_EEENS1_35KernelTmaWarpSpecializedCooperativeEEENS5_IJNSA_ILi192EEENSA_ILi48EEENSA_ILi64EEEEEEaNS5_IJlSB_lEEEaSJ_NS4_8TiledMMAINS4_8MMA_AtomIJNS4_4SM904GMMA26MMA_64x16x32_S32S8S8_SS_TNEEEENS4_6LayoutINS5_IJNSA_ILi2EEESB_SB_EEENS5_IJSB_NSA_ILi0EEEST_EEEEENS5_IJNS4_10UnderscoreESW_SW_EEEEENS4_13SM90_TMA_LOADENS4_14ComposedLayoutINS4_7SwizzleILi2ELi4ELi3EEENS4_18smem_ptr_flag_bitsILi8EEENSQ_INS5_IJNSA_ILi8EEESH_EEENS5_IJSH_SB_EEEEEEEvNS4_8identityESZ_S19_vS1A_EENS_8epilogue10collective6detail29Sm90TmaWarpSpecializedAdapterINS1D_15DefaultEpilogueIaSJ_SJ_NS1C_6thread17LinearCombinationIaLi1EiiLNS1H_9ScaleType4KindE0ELNS_15FloatRoundStyleE2EaEENS1_15EpilogueDefaultEEEEEvvEEEEvNT_6ParamsE)
	.align		4
        /*000c*/ 	.word	index@(__assertfail)
	.align		4
        /*0010*/ 	.word	0x00000000
	.align		4
        /*0014*/ 	.word	0xfffffffe
	.align		4
        /*0018*/ 	.word	0x00000000
	.align		4
        /*001c*/ 	.word	0xfffffffd
	.align		4
        /*0020*/ 	.word	0x00000000
	.align		4
        /*0024*/ 	.word	0xfffffffc


//--------------------- .nv.constant4             --------------------------
	.section	.nv.constant4,"a",@progbits
	.align	8
	.align		8
.nv.constant4:
        /*0000*/ 	.dword	__assertfail
	.align		8
        /*0008*/ 	.dword	__unnamed_1
	.align		8
        /*0010*/ 	.dword	_ZN39_INTERNAL_a4fdfca3_4_k_cu_259f6914_31534cuda3std3__45__cpo5beginE
	.align		8
        /*0018*/ 	.dword	_ZN39_INTERNAL_a4fdfca3_4_k_cu_259f6914_31534cuda3std3__45__cpo3endE
	.align		8
        /*0020*/ 	.dword	_ZN39_INTERNAL_a4fdfca3_4_k_cu_259f6914_31534cuda3std3__45__cpo6cbeginE
	.align		8
        /*0028*/ 	.dword	_ZN39_INTERNAL_a4fdfca3_4_k_cu_259f6914_31534cuda3std3__45__cpo4cendE
	.align		8
        /*0030*/ 	.dword	_ZN39_INTERNAL_a4fdfca3_4_k_cu_259f6914_31534cuda3std3__441_GLOBAL__N__a4fdfca3_4_k_cu_259f6914_31536ignoreE
	.align		8
        /*0038*/ 	.dword	_ZN39_INTERNAL_a4fdfca3_4_k_cu_259f6914_31534cuda3std3__419piecewise_constructE
	.align		8
        /*0040*/ 	.dword	_ZN39_INTERNAL_a4fdfca3_4_k_cu_259f6914_31534cuda3std3__48in_placeE
	.align		8
        /*0048*/ 	.dword	_ZN39_INTERNAL_a4fdfca3_4_k_cu_259f6914_31534cuda3std6ranges3__45__cpo4swapE
	.align		8
        /*0050*/ 	.dword	_ZN39_INTERNAL_a4fdfca3_4_k_cu_259f6914_31534cuda3std6ranges3__45__cpo9iter_moveE
	.align		8
        /*0058*/ 	.dword	_ZN39_INTERNAL_a4fdfca3_4_k_cu_259f6914_31534cute7productE
	.align		8
        /*0060*/ 	.dword	_ZN39_INTERNAL_a4fdfca3_4_k_cu_259f6914_31534cute1_E
	.align		8
        /*0068*/ 	.dword	$str$22
	.align		8
        /*0070*/ 	.dword	$str$23


//--------------------- .text._ZN7cutlass13device_kernelINS_4gemm6kernel13GemmUniversalIN4cute5tupleIJiiiiEEENS1_10collective13CollectiveMmaINS1_34MainloopSm90TmaGmmaWarpSpecializedILi15ENS5_IJNS4_1CILi1EEESB_SB_EEENS1_35KernelTmaWarpSpecializedCooperativeEEENS5_IJNSA_ILi192EEENSA_ILi48EEENSA_ILi64EEEEEEaNS5_IJlSB_lEEEaSJ_NS4_8TiledMMAINS4_8MMA_AtomIJNS4_4SM904GMMA26MMA_64x16x32_S32S8S8_SS_TNEEEENS4_6LayoutINS5_IJNSA_ILi2EEESB_SB_EEENS5_IJSB_NSA_ILi0EEEST_EEEEENS5_IJNS4_10UnderscoreESW_SW_EEEEENS4_13SM90_TMA_LOADENS4_14ComposedLayoutINS4_7SwizzleILi2ELi4ELi3EEENS4_18smem_ptr_flag_bitsILi8EEENSQ_INS5_IJNSA_ILi8EEESH_EEENS5_IJSH_SB_EEEEEEEvNS4_8identityESZ_S19_vS1A_EENS_8epilogue10collective6detail29Sm90TmaWarpSpecializedAdapterINS1D_15DefaultEpilogueIaSJ_SJ_NS1C_6thread17LinearCombinationIaLi1EiiLNS1H_9ScaleType4KindE0ELNS_15FloatRoundStyleE2EaEENS1_15EpilogueDefaultEEEEEvvEEEEvNT_6ParamsE --------------------------
	.section	.text._ZN7cutlass13device_kernelINS_4gemm6kernel13GemmUniversalIN4cute5tupleIJiiiiEEENS1_10collective13CollectiveMmaINS1_34MainloopSm90TmaGmmaWarpSpecializedILi15ENS5_IJNS4_1CILi1EEESB_SB_EEENS1_35KernelTmaWarpSpecializedCooperativeEEENS5_IJNSA_ILi192EEENSA_ILi48EEENSA_ILi64EEEEEEaNS5_IJlSB_lEEEaSJ_NS4_8TiledMMAINS4_8MMA_AtomIJNS4_4SM904GMMA26MMA_64x16x32_S32S8S8_SS_TNEEEENS4_6LayoutINS5_IJNSA_ILi2EEESB_SB_EEENS5_IJSB_NSA_ILi0EEEST_EEEEENS5_IJNS4_10UnderscoreESW_SW_EEEEENS4_13SM90_TMA_LOADENS4_14ComposedLayoutINS4_7SwizzleILi2ELi4ELi3EEENS4_18smem_ptr_flag_bitsILi8EEENSQ_INS5_IJNSA_ILi8EEESH_EEENS5_IJSH_SB_EEEEEEEvNS4_8identityESZ_S19_vS1A_EENS_8epilogue10collective6detail29Sm90TmaWarpSpecializedAdapterINS1D_15DefaultEpilogueIaSJ_SJ_NS1C_6thread17LinearCombinationIaLi1EiiLNS1H_9ScaleType4KindE0ELNS_15FloatRoundStyleE2EaEENS1_15EpilogueDefaultEEEEEvvEEEEvNT_6ParamsE,"ax",@progbits
	.align	128
.text._ZN7cutlass13device_kernelINS_4gemm6kernel13GemmUniversalIN4cute5tupleIJiiiiEEENS1_10collective13CollectiveMmaINS1_34MainloopSm90TmaGmmaWarpSpecializedILi15ENS5_IJNS4_1CILi1EEESB_SB_EEENS1_35KernelTmaWarpSpecializedCooperativeEEENS5_IJNSA_ILi192EEENSA_ILi48EEENSA_ILi64EEEEEEaNS5_IJlSB_lEEEaSJ_NS4_8TiledMMAINS4_8MMA_AtomIJNS4_4SM904GMMA26MMA_64x16x32_S32S8S8_SS_TNEEEENS4_6LayoutINS5_IJNSA_ILi2EEESB_SB_EEENS5_IJSB_NSA_ILi0EEEST_EEEEENS5_IJNS4_10UnderscoreESW_SW_EEEEENS4_13SM90_TMA_LOADENS4_14ComposedLayoutINS4_7SwizzleILi2ELi4ELi3EEENS4_18smem_ptr_flag_bitsILi8EEENSQ_INS5_IJNSA_ILi8EEESH_EEENS5_IJSH_SB_EEEEEEEvNS4_8identityESZ_S19_vS1A_EENS_8epilogue10collective6detail29Sm90TmaWarpSpecializedAdapterINS1D_15DefaultEpilogueIaSJ_SJ_NS1C_6thread17LinearCombinationIaLi1EiiLNS1H_9ScaleType4KindE0ELNS_15FloatRoundStyleE2EaEENS1_15EpilogueDefaultEEEEEvvEEEEvNT_6ParamsE:
        .type           _ZN7cutlass13device_kernelINS_4gemm6kernel13GemmUniversalIN4cute5tupleIJiiiiEEENS1_10collective13CollectiveMmaINS1_34MainloopSm90TmaGmmaWarpSpecializedILi15ENS5_IJNS4_1CILi1EEESB_SB_EEENS1_35KernelTmaWarpSpecializedCooperativeEEENS5_IJNSA_ILi192EEENSA_ILi48EEENSA_ILi64EEEEEEaNS5_IJlSB_lEEEaSJ_NS4_8TiledMMAINS4_8MMA_AtomIJNS4_4SM904GMMA26MMA_64x16x32_S32S8S8_SS_TNEEEENS4_6LayoutINS5_IJNSA_ILi2EEESB_SB_EEENS5_IJSB_NSA_ILi0EEEST_EEEEENS5_IJNS4_10UnderscoreESW_SW_EEEEENS4_13SM90_TMA_LOADENS4_14ComposedLayoutINS4_7SwizzleILi2ELi4ELi3EEENS4_18smem_ptr_flag_bitsILi8EEENSQ_INS5_IJNSA_ILi8EEESH_EEENS5_IJSH_SB_EEEEEEEvNS4_8identityESZ_S19_vS1A_EENS_8epilogue10collective6detail29Sm90TmaWarpSpecializedAdapterINS1D_15DefaultEpilogueIaSJ_SJ_NS1C_6thread17LinearCombinationIaLi1EiiLNS1H_9ScaleType4KindE0ELNS_15FloatRoundStyleE2EaEENS1_15EpilogueDefaultEEEEEvvEEEEvNT_6ParamsE,@function
        .size           _ZN7cutlass13device_kernelINS_4gemm6kernel13GemmUniversalIN4cute5tupleIJiiiiEEENS1_10collective13CollectiveMmaINS1_34MainloopSm90TmaGmmaWarpSpecializedILi15ENS5_IJNS4_1CILi1EEESB_SB_EEENS1_35KernelTmaWarpSpecializedCooperativeEEENS5_IJNSA_ILi192EEENSA_ILi48EEENSA_ILi64EEEEEEaNS5_IJlSB_lEEEaSJ_NS4_8TiledMMAINS4_8MMA_AtomIJNS4_4SM904GMMA26MMA_64x16x32_S32S8S8_SS_TNEEEENS4_6LayoutINS5_IJNSA_ILi2EEESB_SB_EEENS5_IJSB_NSA_ILi0EEEST_EEEEENS5_IJNS4_10UnderscoreESW_SW_EEEEENS4_13SM90_TMA_LOADENS4_14ComposedLayoutINS4_7SwizzleILi2ELi4ELi3EEENS4_18smem_ptr_flag_bitsILi8EEENSQ_INS5_IJNSA_ILi8EEESH_EEENS5_IJSH_SB_EEEEEEEvNS4_8identityESZ_S19_vS1A_EENS_8epilogue10collective6detail29Sm90TmaWarpSpecializedAdapterINS1D_15DefaultEpilogueIaSJ_SJ_NS1C_6thread17LinearCombinationIaLi1EiiLNS1H_9ScaleType4KindE0ELNS_15FloatRoundStyleE2EaEENS1_15EpilogueDefaultEEEEEvvEEEEvNT_6ParamsE,(.L_x_189 - _ZN7cutlass13device_kernelINS_4gemm6kernel13GemmUniversalIN4cute5tupleIJiiiiEEENS1_10collective13CollectiveMmaINS1_34MainloopSm90TmaGmmaWarpSpecializedILi15ENS5_IJNS4_1CILi1EEESB_SB_EEENS1_35KernelTmaWarpSpecializedCooperativeEEENS5_IJNSA_ILi192EEENSA_ILi48EEENSA_ILi64EEEEEEaNS5_IJlSB_lEEEaSJ_NS4_8TiledMMAINS4_8MMA_AtomIJNS4_4SM904GMMA26MMA_64x16x32_S32S8S8_SS_TNEEEENS4_6LayoutINS5_IJNSA_ILi2EEESB_SB_EEENS5_IJSB_NSA_ILi0EEEST_EEEEENS5_IJNS4_10UnderscoreESW_SW_EEEEENS4_13SM90_TMA_LOADENS4_14ComposedLayoutINS4_7SwizzleILi2ELi4ELi3EEENS4_18smem_ptr_flag_bitsILi8EEENSQ_INS5_IJNSA_ILi8EEESH_EEENS5_IJSH_SB_EEEEEEEvNS4_8identityESZ_S19_vS1A_EENS_8epilogue10collective6detail29Sm90TmaWarpSpecializedAdapterINS1D_15DefaultEpilogueIaSJ_SJ_NS1C_6thread17LinearCombinationIaLi1EiiLNS1H_9ScaleType4KindE0ELNS_15FloatRoundStyleE2EaEENS1_15EpilogueDefaultEEEEEvvEEEEvNT_6ParamsE)
        .other          _ZN7cutlass13device_kernelINS_4gemm6kernel13GemmUniversalIN4cute5tupleIJiiiiEEENS1_10collective13CollectiveMmaINS1_34MainloopSm90TmaGmmaWarpSpecializedILi15ENS5_IJNS4_1CILi1EEESB_SB_EEENS1_35KernelTmaWarpSpecializedCooperativeEEENS5_IJNSA_ILi192EEENSA_ILi48EEENSA_ILi64EEEEEEaNS5_IJlSB_lEEEaSJ_NS4_8TiledMMAINS4_8MMA_AtomIJNS4_4SM904GMMA26MMA_64x16x32_S32S8S8_SS_TNEEEENS4_6LayoutINS5_IJNSA_ILi2EEESB_SB_EEENS5_IJSB_NSA_ILi0EEEST_EEEEENS5_IJNS4_10UnderscoreESW_SW_EEEEENS4_13SM90_TMA_LOADENS4_14ComposedLayoutINS4_7SwizzleILi2ELi4ELi3EEENS4_18smem_ptr_flag_bitsILi8EEENSQ_INS5_IJNSA_ILi8EEESH_EEENS5_IJSH_SB_EEEEEEEvNS4_8identityESZ_S19_vS1A_EENS_8epilogue10collective6detail29Sm90TmaWarpSpecializedAdapterINS1D_15DefaultEpilogueIaSJ_SJ_NS1C_6thread17LinearCombinationIaLi1EiiLNS1H_9ScaleType4KindE0ELNS_15FloatRoundStyleE2EaEENS1_15EpilogueDefaultEEEEEvvEEEEvNT_6ParamsE,@"STO_CUDA_ENTRY STV_DEFAULT"
_ZN7cutlass13device_kernelINS_4gemm6kernel13GemmUniversalIN4cute5tupleIJiiiiEEENS1_10collective13CollectiveMmaINS1_34MainloopSm90TmaGmmaWarpSpecializedILi15ENS5_IJNS4_1CILi1EEESB_SB_EEENS1_35KernelTmaWarpSpecializedCooperativeEEENS5_IJNSA_ILi192EEENSA_ILi48EEENSA_ILi64EEEEEEaNS5_IJlSB_lEEEaSJ_NS4_8TiledMMAINS4_8MMA_AtomIJNS4_4SM904GMMA26MMA_64x16x32_S32S8S8_SS_TNEEEENS4_6LayoutINS5_IJNSA_ILi2EEESB_SB_EEENS5_IJSB_NSA_ILi0EEEST_EEEEENS5_IJNS4_10UnderscoreESW_SW_EEEEENS4_13SM90_TMA_LOADENS4_14ComposedLayoutINS4_7SwizzleILi2ELi4ELi3EEENS4_18smem_ptr_flag_bitsILi8EEENSQ_INS5_IJNSA_ILi8EEESH_EEENS5_IJSH_SB_EEEEEEEvNS4_8identityESZ_S19_vS1A_EENS_8epilogue10collective6detail29Sm90TmaWarpSpecializedAdapterINS1D_15DefaultEpilogueIaSJ_SJ_NS1C_6thread17LinearCombinationIaLi1EiiLNS1H_9ScaleType4KindE0ELNS_15FloatRoundStyleE2EaEENS1_15EpilogueDefaultEEEEEvvEEEEvNT_6ParamsE:
[----:B------:R-:W0:Y:S01]  /*0000*/  LDC R1, c[0x0][0x28] ;  /* 0x00000a00ff017b82 */ /* 0x000e220000000800 */
[----:B------:R-:W1:Y:S01]  /*0010*/  S2R R3, SR_TID.X ;  /* 0x0000000000037919 */ /* 0x000e620000002100 */
[----:B------:R-:W-:Y:S01]  /*0020*/  ELECT P0, URZ, PT ;  /* 0x00000000003f782f */ /* 0x000fe20003800000 */
[----:B------:R-:W-:Y:S01]  /*0030*/  BSSY B0, `(.L_x_0) ;  /* 0x000000f000007945 */ /* 0x000fe20003800000 */
[--C-:B-1----:R-:W-:Y:S02]  /*0040*/  SHF.R.U32.HI R0, RZ, 0x5, R3.reuse ;  /* 0x00000005ff007819 */ /* 0x102fe40000011603 */
[----:B------:R-:W-:-:S03]  /*0050*/  SHF.R.U32.HI R14, RZ, 0x7, R3 ;  /* 0x00000007ff0e7819 */ /* 0x000fc60000011603 */
[----:B------:R-:W1:Y:S04]  /*0060*/  SHFL.IDX PT, R4, R0, RZ, 0x1f ;  /* 0x00001fff00047589 */ /* 0x000e6800000e0000 */
[----:B------:R2:W3:Y:S01]  /*0070*/  SHFL.IDX PT, R10, R14, RZ, 0x1f ;  /* 0x00001fff0e0a7589 */ /* 0x0004e200000e0000 */
[----:B-1----:R-:W-:-:S13]  /*0080*/  ISETP.NE.OR P0, PT, R4, RZ, !P0 ;  /* 0x000000ff0400720c */ /* 0x002fda0004705670 */
[----:B0-23--:R-:W-:Y:S05]  /*0090*/  @P0 BRA `(.L_x_1) ;  /* 0x0000000000200947 */ /* 0x00dfea0003800000 */
[----:B------:R-:W-:Y:S02]  /*00a0*/  ULDC.64 UR4, c[0x0][0x198] ;  /* 0x0000660000047ab9 */ /* 0x000fe40000000a00 */
[----:B------:R-:W-:Y:S02]  /*00b0*/  UIADD3 UR6, UP0, UR4, 0xf0, URZ ;  /* 0x000000f004067890 */ /* 0x000fe4000ff1e03f */
[----:B------:R-:W-:Y:S02]  /*00c0*/  UIADD3 UR4, UP1, UR4, 0x1f0, URZ ;  /* 0x000001f004047890 */ /* 0x000fe4000ff3e03f */
[----:B------:R-:W-:Y:S02]  /*00d0*/  UIADD3.X UR7, URZ, UR5, URZ, UP0, !UPT ;  /* 0x000000053f077290 */ /* 0x000fe400087fe43f */
[----:B------:R-:W-:-:S07]  /*00e0*/  UIADD3.X UR5, URZ, UR5, URZ, UP1, !UPT ;  /* 0x000000053f057290 */ /* 0x000fce0008ffe43f */
[----:B------:R0:W-:Y:S02]  /*00f0*/  UTMACCTL.PF [UR6] ;  /* 0x00000000060079b9 */ /* 0x0001e40008040000 */
[----:B------:R0:W-:Y:S02]  /*0100*/  UTMACCTL.PF [UR4] ;  /* 0x00000000040079b9 */ /* 0x0001e40008040000 */
[----:B0-----:R-:W-:Y:S01]  /*0110*/  NOP ;  /* 0x0000000000007918 */ /* 0x001fe20000000000 */
.L_x_1:
[----:B------:R-:W-:Y:S05]  /*0120*/  BSYNC B0 ;  /* 0x0000000000007941 */ /* 0x000fea0003800000 */
.L_x_0:
[----:B------:R-:W0:Y:S02]  /*0130*/  SHFL.IDX PT, R2, R0, RZ, 0x1f ;  /* 0x00001fff00027589 */ /* 0x000e2400000e0000 */
[----:B0-----:R-:W-:-:S13]  /*0140*/  ISETP.NE.AND P0, PT, R2, RZ, PT ;  /* 0x000000ff0200720c */ /* 0x001fda0003f05270 */
[----:B------:R-:W-:Y:S05]  /*0150*/  @P0 BRA `(.L_x_2) ;  /* 0x0000000000bc0947 */ /* 0x000fea0003800000 */
[----:B------:R-:W-:Y:S01]  /*0160*/  ELECT P0, URZ, PT ;  /* 0x00000000003f782f */ /* 0x000fe20003800000 */
[----:B------:R-:W-:-:S12]  /*0170*/  BSSY B0, `(.L_x_2) ;  /* 0x000002d000007945 */ /* 0x000fd80003800000 */
[----:B------:R-:W-:Y:S05]  /*0180*/  @!P0 BRA `(.L_x_3) ;  /* 0x0000000000ac8947 */ /* 0x000fea0003800000 */
[----:B------:R-:W0:Y:S01]  /*0190*/  S2UR UR8, SR_CgaCtaId ;  /* 0x00000000000879c3 */ /* 0x000e220000008800 */
[----:B------:R-:W-:Y:S01]  /*01a0*/  UMOV UR4, 0x400 ;  /* 0x0000040000047882 */ /* 0x000fe20000000000 */
[----:B------:R-:W-:Y:S01]  /*01b0*/  UMOV UR5, 0x1 ;  /* 0x0000000100057882 */ /* 0x000fe20000000000 */
[----:B------:R-:W-:Y:S02]  /*01c0*/  UMOV UR6, 0x100 ;  /* 0x0000010000067882 */ /* 0x000fe40000000000 */
[----:B------:R-:W-:-:S04]  /*01d0*/  UIADD3 UR6, -UR6, 0x100000, URZ ;  /* 0x0010000006067890 */ /* 0x000fc8000fffe13f */
[----:B------:R-:W-:Y:S02]  /*01e0*/  USHF.L.U32 UR7, UR6, 0xb, URZ ;  /* 0x0000000b06077899 */ /* 0x000fe4000800063f */
[----:B------:R-:W-:Y:S02]  /*01f0*/  USHF.L.U32 UR6, UR6, 0x1, URZ ;  /* 0x0000000106067899 */ /* 0x000fe4000800063f */
[----:B0-----:R-:W-:Y:S02]  /*0200*/  ULEA UR8, UR8, UR4, 0x18 ;  /* 0x0000000408087291 */ /* 0x001fe4000f8ec03f */
[----:B------:R-:W-:-:S04]  /*0210*/  UIADD3 UR4, -UR5, 0x100000, URZ ;  /* 0x0010000005047890 */ /* 0x000fc8000fffe13f */
[----:B------:R-:W-:Y:S02]  /*0220*/  USHF.L.U32 UR5, UR4, 0xb, URZ ;  /* 0x0000000b04057899 */ /* 0x000fe4000800063f */
[----:B------:R-:W-:Y:S01]  /*0230*/  USHF.L.U32 UR4, UR4, 0x1, URZ ;  /* 0x0000000104047899 */ /* 0x000fe2000800063f */
[----:B------:R-:W0:Y:S11]  /*0240*/  FENCE.VIEW.ASYNC.S ;  /* 0x00000000000073c6 */ /* 0x000e360000000000 */
[----:B0-----:R0:W1:Y:S01]  /*0250*/  SYNCS.EXCH.64 URZ, [UR8], UR4 ;  /* 0x00000004083f75b2 */ /* 0x0010620008000100 */
[----:B------:R0:W2:Y:S01]  /*0260*/  SYNCS.EXCH.64 URZ, [UR8+0x78], UR6 ;  /* 0x00007806083f75b2 */ /* 0x0000a20008000100 */
[----:B------:R0:W3:Y:S01]  /*0270*/  SYNCS.EXCH.64 URZ, [UR8+0x8], UR4 ;  /* 0x00000804083f75b2 */ /* 0x0000e20008000100 */
[----:B------:R0:W4:Y:S01]  /*0280*/  SYNCS.EXCH.64 URZ, [UR8+0x80], UR6 ;  /* 0x00008006083f75b2 */ /* 0x0001220008000100 */
[----:B------:R0:W0:Y:S01]  /*0290*/  SYNCS.EXCH.64 URZ, [UR8+0x10], UR4 ;  /* 0x00001004083f75b2 */ /* 0x0000220008000100 */
        /* <DEDUP_REMOVED lines=25> */
[----:B-1234-:R-:W-:Y:S01]  /*0430*/  NOP ;  /* 0x0000000000007918 */ /* 0x01efe20000000000 */
.L_x_3:
[----:B0-----:R-:W-:Y:S05]  /*0440*/  BSYNC B0 ;  /* 0x0000000000007941 */ /* 0x001fea0003800000 */
.L_x_2:
[----:B------:R-:W0:Y:S01]  /*0450*/  SHFL.IDX PT, R0, R0, RZ, 0x1f ;  /* 0x00001fff00007589 */ /* 0x000e2200000e0000 */
[----:B------:R-:W-:Y:S01]  /*0460*/  ELECT P0, URZ, PT ;  /* 0x00000000003f782f */ /* 0x000fe20003800000 */
[----:B------:R-:W1:Y:S01]  /*0470*/  LDC R2, c[0x0][0x65c] ;  /* 0x00019700ff027b82 */ /* 0x000e620000000800 */
[----:B------:R-:W-:Y:S01]  /*0480*/  SHF.R.S32.HI R7, RZ, 0x1f, R4 ;  /* 0x0000001fff077819 */ /* 0x000fe20000011404 */
[----:B------:R-:W2:Y:S01]  /*0490*/  S2R R5, SR_CTAID.Y ;  /* 0x0000000000057919 */ /* 0x000ea20000002600 */
[----:B------:R-:W-:Y:S01]  /*04a0*/  UMOV UR4, 0x20 ;  /* 0x0000002000047882 */ /* 0x000fe20000000000 */
[----:B------:R-:W-:Y:S01]  /*04b0*/  NOP ;  /* 0x0000000000007918 */ /* 0x000fe20000000000 */
[----:B------:R-:W-:Y:S01]  /*04c0*/  LEA.HI R7, R7, R4, RZ, 0x2 ;  /* 0x0000000407077211 */ /* 0x000fe200078f10ff */
[----:B------:R-:W3:Y:S01]  /*04d0*/  S2R R6, SR_CTAID.X ;  /* 0x0000000000067919 */ /* 0x000ee20000002500 */
[----:B------:R-:W-:Y:S01]  /*04e0*/  ISETP.NE.AND P2, PT, R10, RZ, PT ;  /* 0x000000ff0a00720c */ /* 0x000fe20003f45270 */
[----:B------:R-:W-:Y:S01]  /*04f0*/  NOP ;  /* 0x0000000000007918 */ /* 0x000fe20000000000 */
[----:B------:R-:W-:-:S02]  /*0500*/  LOP3.LUT R7, R7, 0xfffffffc, RZ, 0xc0, !PT ;  /* 0xfffffffc07077812 */ /* 0x000fc400078ec0ff */
[----:B0-----:R-:W-:Y:S02]  /*0510*/  ISETP.NE.OR P0, PT, R0, RZ, !P0 ;  /* 0x000000ff0000720c */ /* 0x001fe40004705670 */
[----:B-1----:R-:W-:-:S04]  /*0520*/  ISETP.NE.AND P3, PT, R2, 0x1, PT ;  /* 0x000000010200780c */ /* 0x002fc80003f65270 */
[----:B------:R-:W-:Y:S01]  /*0530*/  P2R R0, PR, RZ, 0x8 ;  /* 0x00000008ff007803 */ /* 0x000fe20000000000 */
[----:B------:R-:W-:Y:S01]  /*0540*/  IMAD.IADD R0, R4, 0x1, -R7 ;  /* 0x0000000104007824 */ /* 0x000fe200078e0a07 */
[----:B------:R-:W-:Y:S01]  /*0550*/  LOP3.LUT R4, R3, 0x7f, RZ, 0xc0, !PT ;  /* 0x0000007f03047812 */ /* 0x000fe200078ec0ff */
[----:B------:R-:W-:-:S03]  /*0560*/  IMAD.MOV.U32 R7, RZ, RZ, RZ ;  /* 0x000000ffff077224 */ /* 0x000fc600078e00ff */
[----:B------:R-:W-:Y:S01]  /*0570*/  ISETP.NE.AND P1, PT, R0, 0x3, PT ;  /* 0x000000030000780c */ /* 0x000fe20003f25270 */
[----:B------:R-:W-:Y:S01]  /*0580*/  VOTEU.ALL UP0, P0 ;  /* 0x00000000003f7886 */ /* 0x000fe20000000000 */
[----:B------:R-:W-:Y:S01]  /*0590*/  VOTEU.ALL UP1, P0 ;  /* 0x00000000003f7886 */ /* 0x000fe20000020000 */
[----:B------:R-:W3:Y:S01]  /*05a0*/  @P3 LDC R17, c[0x0][0x10] ;  /* 0x00000400ff113b82 */ /* 0x000ee20000000800 */
[----:B--2---:R-:W-:Y:S02]  /*05b0*/  @P3 IMAD.MOV.U32 R8, RZ, RZ, R5 ;  /* 0x000000ffff083224 */ /* 0x004fe400078e0005 */
[----:B------:R-:W-:Y:S01]  /*05c0*/  @!UP0 UMOV UR6, 0x400 ;  /* 0x0000040000068882 */ /* 0x000fe20000000000 */
[----:B------:R-:W-:-:S04]  /*05d0*/  @!UP0 UIADD3 UR4, -UR4, 0x100000, URZ ;  /* 0x0010000004048890 */ /* 0x000fc8000fffe13f */
[----:B------:R-:W-:Y:S02]  /*05e0*/  @!UP0 USHF.L.U32 UR5, UR4, 0xb, URZ ;  /* 0x0000000b04058899 */ /* 0x000fe4000800063f */
[----:B------:R-:W-:Y:S01]  /*05f0*/  @!UP0 USHF.L.U32 UR4, UR4, 0x1, URZ ;  /* 0x0000000104048899 */ /* 0x000fe2000800063f */
[----:B------:R-:W-:Y:S01]  /*0600*/  @P3 IMAD.MOV.U32 R9, RZ, RZ, RZ ;  /* 0x000000ffff093224 */ /* 0x000fe200078e00ff */
[----:B------:R-:W0:Y:S08]  /*0610*/  @!UP0 S2UR UR7, SR_CgaCtaId ;  /* 0x00000000000789c3 */ /* 0x000e300000008800 */
[----:B------:R-:W1:Y:S01]  /*0620*/  @!P3 LDC R11, c[0x0][0xc] ;  /* 0x00000300ff0bbb82 */ /* 0x000e620000000800 */
[----:B---3--:R-:W-:Y:S01]  /*0630*/  @P3 IMAD.WIDE.U32 R16, R6, R17, R8 ;  /* 0x0000001106103225 */ /* 0x008fe200078e0008 */
[----:B0-----:R-:W-:Y:S01]  /*0640*/  @!UP0 ULEA UR8, UR7, UR6, 0x18 ;  /* 0x0000000607088291 */ /* 0x001fe2000f8ec03f */
[----:B------:R-:W-:-:S02]  /*0650*/  VOTEU.ALL UP0, P0 ;  /* 0x00000000003f7886 */ /* 0x000fc40000000000 */
[----:B------:R-:W-:Y:S01]  /*0660*/  ULDC UR6, c[0x0][0xc] ;  /* 0x0000030000067ab9 */ /* 0x000fe20000000800 */
[----:B------:R-:W-:Y:S01]  /*0670*/  ISETP.EQ.OR P0, PT, R0, RZ, !P1 ;  /* 0x000000ff0000720c */ /* 0x000fe20004f02670 */
[----:B------:R-:W-:-:S03]  /*0680*/  ULDC UR7, c[0x0][0x10] ;  /* 0x0000040000077ab9 */ /* 0x000fc60000000800 */
[C---:B------:R-:W-:Y:S01]  /*0690*/  ISETP.EQ.AND P0, PT, R10.reuse, RZ, P0 ;  /* 0x000000ff0a00720c */ /* 0x040fe20000702270 */
[----:B------:R-:W-:Y:S02]  /*06a0*/  VIADD R10, R10, 0xffffffff ;  /* 0xffffffff0a0a7836 */ /* 0x000fe40000000000 */
[----:B-1----:R-:W-:Y:S01]  /*06b0*/  @!P3 IMAD.WIDE.U32 R8, R11, R5, R6 ;  /* 0x000000050b08b225 */ /* 0x002fe200078e0006 */
[----:B------:R-:W0:Y:S02]  /*06c0*/  FENCE.VIEW.ASYNC.S ;  /* 0x00000000000073c6 */ /* 0x000e240000000000 */
[----:B0-----:R-:W0:Y:S01]  /*06d0*/  @!UP0 SYNCS.EXCH.64 URZ, [UR8+0x100], UR4 ;  /* 0x00010004083f85b2 */ /* 0x001e220008000100 */
[----:B------:R-:W-:Y:S01]  /*06e0*/  SEL R18, RZ, 0x1, !P0 ;  /* 0x00000001ff127807 */ /* 0x000fe20004000000 */
[----:B------:R-:W-:Y:S01]  /*06f0*/  @P3 IMAD.MOV.U32 R11, RZ, RZ, RZ ;  /* 0x000000ffff0b3224 */ /* 0x000fe200078e00ff */
[----:B------:R-:W-:Y:S01]  /*0700*/  ISETP.GE.U32.AND P1, PT, R10, 0x2, PT ;  /* 0x000000020a00780c */ /* 0x000fe20003f26070 */
[----:B------:R-:W-:-:S02]  /*0710*/  @!P3 IMAD.MOV.U32 R16, RZ, RZ, R8 ;  /* 0x000000ffff10b224 */ /* 0x000fc400078e0008 */
[----:B------:R-:W-:Y:S01]  /*0720*/  @P3 IMAD.IADD R17, R17, 0x1, R11 ;  /* 0x0000000111113824 */ /* 0x000fe200078e020b */
[----:B------:R-:W-:Y:S01]  /*0730*/  SEL R18, R18, 0x2, P1 ;  /* 0x0000000212127807 */ /* 0x000fe20000800000 */
[----:B------:R-:W-:Y:S01]  /*0740*/  @!P3 IMAD.MOV.U32 R17, RZ, RZ, R9 ;  /* 0x000000ffff11b224 */ /* 0x000fe200078e0009 */
[----:B------:R1:W0:Y:S01]  /*0750*/  @!UP1 SYNCS.EXCH.64 URZ, [UR8+0x108], UR4 ;  /* 0x00010804083f95b2 */ /* 0x0002220008000100 */
[----:B------:R-:W-:Y:S01]  /*0760*/  NOP ;  /* 0x0000000000007918 */ /* 0x000fe20000000000 */
[----:B-1----:R-:W-:-:S03]  /*0770*/  UIMAD.WIDE.U32 UR4, UR6, UR7, URZ ;  /* 0x00000007060472a5 */ /* 0x002fc6000f8e003f */
[----:B------:R-:W-:Y:S02]  /*0780*/  ULDC UR6, c[0x0][0x14] ;  /* 0x0000050000067ab9 */ /* 0x000fe40000000800 */
[----:B------:R-:W-:Y:S02]  /*0790*/  UIMAD.WIDE.U32 UR36, UR4, UR6, URZ ;  /* 0x00000006042472a5 */ /* 0x000fe4000f8e003f */
[----:B------:R-:W-:-:S04]  /*07a0*/  UIMAD UR42, UR5, UR6, URZ ;  /* 0x00000006052a72a4 */ /* 0x000fc8000f8e023f */
[----:B------:R-:W-:Y:S01]  /*07b0*/  UIADD3 UR42, UR37, UR42, URZ ;  /* 0x0000002a252a7290 */ /* 0x000fe2000fffe03f */
[----:B0-----:R-:W-:Y:S06]  /*07c0*/  BAR.SYNC.DEFER_BLOCKING 0x0 ;  /* 0x0000000000007b1d */ /* 0x001fec0000010000 */
[----:B------:R-:W-:Y:S05]  /*07d0*/  @!P2 BRA `(.L_x_4) ;  /* 0x0000004800f4a947 */ /* 0x000fea0003800000 */
[----:B------:R-:W-:-:S13]  /*07e0*/  ISETP.GT.U32.AND P0, PT, R10, 0x1, PT ;  /* 0x000000010a00780c */ /* 0x000fda0003f04070 */
[----:B------:R-:W-:Y:S05]  /*07f0*/  @P0 EXIT ;  /* 0x000000000000094d */ /* 0x000fea0003800000 */
[----:B------:R-:W-:Y:S01]  /*0800*/  ULDC.64 UR4, c[0x0][0x650] ;  /* 0x0001940000047ab9 */ /* 0x000fe20000000a00 */
[----:B------:R-:W-:Y:S01]  /*0810*/  PRMT R0, RZ, 0x7610, R0 ;  /* 0x00007610ff007816 */ /* 0x000fe20000000000 */
[----:B------:R-:W-:Y:S01]  /*0820*/  IMAD.MOV.U32 R81, RZ, RZ, -0x1 ;  /* 0xffffffffff517424 */ /* 0x000fe200078e00ff */
[----:B------:R-:W-:Y:S01]  /*0830*/  ISETP.GE.U32.AND P0, PT, R16, UR4, PT ;  /* 0x0000000410007c0c */ /* 0x000fe2000bf06070 */
[----:B------:R-:W-:Y:S02]  /*0840*/  IMAD.MOV.U32 R82, RZ, RZ, -0x1 ;  /* 0xffffffffff527424 */ /* 0x000fe400078e00ff */
[----:B------:R-:W-:Y:S01]  /*0850*/  IMAD.MOV.U32 R80, RZ, RZ, -0x1 ;  /* 0xffffffffff507424 */ /* 0x000fe200078e00ff */
[----:B------:R-:W-:-:S13]  /*0860*/  ISETP.GE.U32.AND.EX P0, PT, R17, UR5, PT, P0 ;  /* 0x0000000511007c0c */ /* 0x000fda000bf06100 */
[----:B------:R-:W-:Y:S05]  /*0870*/  @P0 BRA `(.L_x_5) ;  /* 0x0000000400540947 */ /* 0x000fea0003800000 */
[----:B------:R-:W0:Y:S01]  /*0880*/  LDC.64 R20, c[0x0][0x628] ;  /* 0x00018a00ff147b82 */ /* 0x000e220000000a00 */
[----:B------:R-:W-:Y:S02]  /*0890*/  IMAD.MOV.U32 R8, RZ, RZ, R16 ;  /* 0x000000ffff087224 */ /* 0x000fe400078e0010 */
[----:B------:R-:W-:-:S05]  /*08a0*/  IMAD.MOV.U32 R9, RZ, RZ, R17 ;  /* 0x000000ffff097224 */ /* 0x000fca00078e0011 */
[----:B------:R-:W1:Y:S08]  /*08b0*/  LDC R0, c[0x0][0x630] ;  /* 0x00018c00ff007b82 */ /* 0x000e700000000800 */
[----:B------:R-:W2:Y:S01]  /*08c0*/  LDC.64 R22, c[0x0][0x620] ;  /* 0x00018800ff167b82 */ /* 0x000ea20000000a00 */
[----:B0-----:R-:W-:-:S04]  /*08d0*/  ISETP.NE.U32.AND P0, PT, R20, RZ, PT ;  /* 0x000000ff1400720c */ /* 0x001fc80003f05070 */
[----:B------:R-:W-:-:S13]  /*08e0*/  ISETP.NE.AND.EX P0, PT, R21, RZ, PT, P0 ;  /* 0x000000ff1500720c */ /* 0x000fda0003f05300 */
[----:B-12---:R-:W-:Y:S05]  /*08f0*/  @!P0 BRA `(.L_x_6) ;  /* 0x0000000000288947 */ /* 0x006fea0003800000 */
[----:B------:R-:W0:Y:S02]  /*0900*/  LDC R13, c[0x0][0x634] ;  /* 0x00018d00ff0d7b82 */ /* 0x000e240000000800 */
[----:B0-----:R-:W-:-:S05]  /*0910*/  IADD3 R13, P0, R16, R13, RZ ;  /* 0x0000000d100d7210 */ /* 0x001fca0007f1e0ff */
[----:B------:R-:W-:-:S04]  /*0920*/  IMAD.X R15, RZ, RZ, R17, P0 ;  /* 0x000000ffff0f7224 */ /* 0x000fc800000e0611 */
[----:B------:R-:W-:-:S04]  /*0930*/  IMAD.WIDE.U32 R8, R15, R20, RZ ;  /* 0x000000140f087225 */ /* 0x000fc800078e00ff */
[----:B------:R-:W-:-:S04]  /*0940*/  IMAD.WIDE.U32 R10, P0, R13, R21, R8 ;  /* 0x000000150d0a7225 */ /* 0x000fc80007800008 */
[----:B------:R-:W-:-:S04]  /*0950*/  IMAD.WIDE.U32 R8, R13, R20, RZ ;  /* 0x000000140d087225 */ /* 0x000fc800078e00ff */
[----:B------:R-:W-:Y:S01]  /*0960*/  IMAD.X R13, RZ, RZ, RZ, P0 ;  /* 0x000000ffff0d7224 */ /* 0x000fe200000e06ff */
[----:B------:R-:W-:Y:S01]  /*0970*/  IADD3 RZ, P0, R9, R10, RZ ;  /* 0x0000000a09ff7210 */ /* 0x000fe20007f1e0ff */
[----:B------:R-:W-:-:S04]  /*0980*/  IMAD.MOV.U32 R12, RZ, RZ, R11 ;  /* 0x000000ffff0c7224 */ /* 0x000fc800078e000b */
[----:B------:R-:W-:-:S08]  /*0990*/  IMAD.WIDE.U32.X R8, R15, R21, R12, P0 ;  /* 0x000000150f087225 */ /* 0x000fd000000e040c */
.L_x_6:
[-CC-:B------:R-:W-:Y:S01]  /*09a0*/  SHF.R.U64 R80, R8, R0.reuse, R9.reuse ;  /* 0x0000000008507219 */ /* 0x180fe20000001209 */
[----:B------:R-:W0:Y:S01]  /*09b0*/  LDC R12, c[0x0][0x618] ;  /* 0x00018600ff0c7b82 */ /* 0x000e220000000800 */
[----:B------:R-:W-:Y:S01]  /*09c0*/  SHF.R.U32.HI R7, RZ, R0, R9 ;  /* 0x00000000ff077219 */ /* 0x000fe20000011609 */
[----:B------:R-:W-:Y:S01]  /*09d0*/  ULDC UR4, c[0x0][0x150] ;  /* 0x0000540000047ab9 */ /* 0x000fe20000000800 */
[----:B------:R-:W-:Y:S02]  /*09e0*/  IADD3 R11, P0, RZ, -R80, RZ ;  /* 0x80000050ff0b7210 */ /* 0x000fe40007f1e0ff */
[----:B------:R-:W-:-:S03]  /*09f0*/  I2FP.F32.U32 R0, R6 ;  /* 0x0000000600007245 */ /* 0x000fc60000201000 */
[----:B------:R-:W1:Y:S01]  /*0a00*/  LDC.64 R30, c[0x0][0x640] ;  /* 0x00019000ff1e7b82 */ /* 0x000e620000000a00 */
[----:B------:R-:W-:Y:S02]  /*0a10*/  IMAD.X R13, RZ, RZ, ~R7, P0 ;  /* 0x000000ffff0d7224 */ /* 0x000fe400000e0e07 */
[----:B------:R-:W-:Y:S01]  /*0a20*/  FMUL R0, R0, UR4 ;  /* 0x0000000400007c20 */ /* 0x000fe20008400000 */
[----:B------:R-:W-:Y:S01]  /*0a30*/  IMAD.WIDE.U32 R8, R11, R22, R16 ;  /* 0x000000160b087225 */ /* 0x000fe200078e0010 */
[----:B------:R-:W-:-:S03]  /*0a40*/  ULDC UR4, c[0x0][0x154] ;  /* 0x0000550000047ab9 */ /* 0x000fc60000000800 */
[----:B------:R-:W-:Y:S01]  /*0a50*/  IMAD R10, R13, R22, RZ ;  /* 0x000000160d0a7224 */ /* 0x000fe200078e02ff */
[----:B------:R-:W2:Y:S01]  /*0a60*/  LDC R7, c[0x0][0x144] ;  /* 0x00005100ff077b82 */ /* 0x000ea20000000800 */
[----:B------:R-:W3:Y:S02]  /*0a70*/  F2I.U32.TRUNC.NTZ R0, R0 ;  /* 0x0000000000007305 */ /* 0x000ee4000020f000 */
[----:B------:R-:W-:-:S04]  /*0a80*/  IMAD R11, R11, R23, R10 ;  /* 0x000000170b0b7224 */ /* 0x000fc800078e020a */
[----:B------:R-:W-:Y:S01]  /*0a90*/  IMAD.IADD R9, R9, 0x1, R11 ;  /* 0x0000000109097824 */ /* 0x000fe200078e020b */
[----:B------:R-:W4:Y:S01]  /*0aa0*/  LDC R24, c[0x0][0x608] ;  /* 0x00018200ff187b82 */ /* 0x000f220000000800 */
[----:B------:R-:W-:-:S03]  /*0ab0*/  IMAD.MOV.U32 R11, RZ, RZ, -0x1 ;  /* 0xffffffffff0b7424 */ /* 0x000fc600078e00ff */
[-CC-:B0-----:R-:W-:Y:S02]  /*0ac0*/  SHF.R.U64 R22, R8, R12.reuse, R9.reuse ;  /* 0x0000000c08167219 */ /* 0x181fe40000001209 */
[----:B------:R-:W-:Y:S02]  /*0ad0*/  I2FP.F32.U32 R8, R5 ;  /* 0x0000000500087245 */ /* 0x000fe40000201000 */
[----:B------:R-:W0:Y:S01]  /*0ae0*/  LDC R28, c[0x0][0x658] ;  /* 0x00019600ff1c7b82 */ /* 0x000e220000000800 */
[----:B-1----:R-:W-:Y:S01]  /*0af0*/  ISETP.NE.U32.AND P0, PT, R30, RZ, PT ;  /* 0x000000ff1e00720c */ /* 0x002fe20003f05070 */
[----:B---3--:R-:W-:Y:S02]  /*0b00*/  IMAD.MOV R10, RZ, RZ, -R0 ;  /* 0x000000ffff0a7224 */ /* 0x008fe400078e0a00 */
[----:B------:R-:W-:Y:S01]  /*0b10*/  FMUL R8, R8, UR4 ;  /* 0x0000000408087c20 */ /* 0x000fe20008400000 */
[----:B------:R-:W-:Y:S02]  /*0b20*/  SHF.R.U32.HI R9, RZ, R12, R9 ;  /* 0x0000000cff097219 */ /* 0x000fe40000011609 */
[----:B------:R-:W-:Y:S01]  /*0b30*/  ISETP.NE.AND.EX P0, PT, R31, RZ, PT, P0 ;  /* 0x000000ff1f00720c */ /* 0x000fe20003f05300 */
[----:B------:R1:W3:Y:S01]  /*0b40*/  F2I.U32.TRUNC.NTZ R15, R8 ;  /* 0x00000008000f7305 */ /* 0x0002e2000020f000 */
[----:B------:R-:W1:Y:S01]  /*0b50*/  LDC R20, c[0x0][0x148] ;  /* 0x00005200ff147b82 */ /* 0x000e620000000800 */
[----:B--2---:R-:W-:-:S07]  /*0b60*/  IMAD R0, R7, R10, R6 ;  /* 0x0000000a07007224 */ /* 0x004fce00078e0206 */
[----:B------:R-:W2:Y:S01]  /*0b70*/  LDC R26, c[0x0][0x600] ;  /* 0x00018000ff1a7b82 */ /* 0x000ea20000000800 */
[-CC-:B----4-:R-:W-:Y:S02]  /*0b80*/  SHF.R.U64 R32, R22, R24.reuse, R9.reuse ;  /* 0x0000001816207219 */ /* 0x190fe40000001209 */
[----:B------:R-:W-:Y:S01]  /*0b90*/  SHF.R.U32.HI R7, RZ, R24, R9 ;  /* 0x00000018ff077219 */ /* 0x000fe20000011609 */
[----:B------:R-:W-:-:S04]  /*0ba0*/  IMAD.MOV.U32 R9, RZ, RZ, 0x1 ;  /* 0x00000001ff097424 */ /* 0x000fc800078e00ff */
[----:B------:R-:W4:Y:S01]  /*0bb0*/  LDC R21, c[0x0][0x648] ;  /* 0x00019200ff157b82 */ /* 0x000f220000000800 */
[-C--:B0-----:R-:W-:Y:S02]  /*0bc0*/  SHF.L.U32 R6, R11, R28.reuse, RZ ;  /* 0x0000001c0b067219 */ /* 0x081fe400000006ff */
[--C-:B------:R-:W-:Y:S02]  /*0bd0*/  SHF.R.U64 R24, R32, R28, R7.reuse ;  /* 0x0000001c20187219 */ /* 0x100fe40000001207 */
[----:B------:R-:W-:Y:S02]  /*0be0*/  LOP3.LUT R13, RZ, R6, RZ, 0x33, !PT ;  /* 0x00000006ff0d7212 */ /* 0x000fe400078e33ff */
[-C--:B------:R-:W-:Y:S01]  /*0bf0*/  SHF.R.U32.HI R7, RZ, R28.reuse, R7 ;  /* 0x0000001cff077219 */ /* 0x080fe20000011607 */
[----:B------:R-:W0:Y:S01]  /*0c00*/  LDC R23, c[0x0][0x638] ;  /* 0x00018e00ff177b82 */ /* 0x000e220000000800 */
[----:B------:R-:W-:Y:S01]  /*0c10*/  SHF.L.U32 R12, R9, R28, RZ ;  /* 0x0000001c090c7219 */ /* 0x000fe200000006ff */
[----:B------:R-:W-:-:S06]  /*0c20*/  IMAD.MOV.U32 R6, RZ, RZ, R24 ;  /* 0x000000ffff067224 */ /* 0x000fcc00078e0018 */
[----:B------:R-:W0:Y:S01]  /*0c30*/  LDC R81, c[0x0][0x610] ;  /* 0x00018400ff517b82 */ /* 0x000e220000000800 */
[----:B-1-3--:R-:W-:Y:S05]  /*0c40*/  @!P0 BRA `(.L_x_7) ;  /* 0x0000000000288947 */ /* 0x00afea0003800000 */
[----:B------:R-:W1:Y:S02]  /*0c50*/  LDC R11, c[0x0][0x64c] ;  /* 0x00019300ff0b7b82 */ /* 0x000e640000000800 */
[----:B-1----:R-:W-:-:S05]  /*0c60*/  IADD3 R11, P0, R24, R11, RZ ;  /* 0x0000000b180b7210 */ /* 0x002fca0007f1e0ff */
        /* <DEDUP_REMOVED lines=8> */
.L_x_7:
[----:B----4-:R-:W-:Y:S01]  /*0cf0*/  SHF.R.U64 R6, R6, R21, R7 ;  /* 0x0000001506067219 */ /* 0x010fe20000001207 */
[----:B--2---:R-:W-:Y:S01]  /*0d00*/  VIADD R7, R26, 0xffffffff ;  /* 0xffffffff1a077836 */ /* 0x004fe20000000000 */
[----:B------:R-:W-:Y:S01]  /*0d10*/  LOP3.LUT R13, R32, R13, RZ, 0xc0, !PT ;  /* 0x0000000d200d7212 */ /* 0x000fe200078ec0ff */
[----:B------:R-:W-:Y:S02]  /*0d20*/  IMAD.MOV R15, RZ, RZ, -R15 ;  /* 0x000000ffff0f7224 */ /* 0x000fe400078e0a0f */
[----:B------:R-:W-:Y:S02]  /*0d30*/  IMAD.MOV R8, RZ, RZ, -R6 ;  /* 0x000000ffff087224 */ /* 0x000fe400078e0a06 */
[----:B------:R-:W-:Y:S01]  /*0d40*/  IMAD R13, R12, R6, R13 ;  /* 0x000000060c0d7224 */ /* 0x000fe200078e020d */
[----:B------:R-:W-:Y:S01]  /*0d50*/  LOP3.LUT R6, R22, R7, RZ, 0xc0, !PT ;  /* 0x0000000716067212 */ /* 0x000fe200078ec0ff */
[----:B------:R-:W-:Y:S02]  /*0d60*/  @P3 IMAD R0, R20, R15, R5 ;  /* 0x0000000f14003224 */ /* 0x000fe400078e0205 */
[----:B0-----:R-:W-:-:S02]  /*0d70*/  IMAD R5, R8, R23, R24 ;  /* 0x0000001708057224 */ /* 0x001fc400078e0218 */
[----:B------:R-:W-:Y:S02]  /*0d80*/  IMAD R81, R13, R81, R0 ;  /* 0x000000510d517224 */ /* 0x000fe400078e0200 */
[----:B------:R-:W-:Y:S02]  /*0d90*/  IMAD R6, R5, R26, R6 ;  /* 0x0000001a05067224 */ /* 0x000fe400078e0206 */
[----:B------:R-:W-:-:S03]  /*0da0*/  IMAD.MOV.U32 R0, RZ, RZ, 0x1 ;  /* 0x00000001ff007424 */ /* 0x000fc600078e00ff */
[----:B------:R-:W-:Y:S02]  /*0db0*/  SEL R82, R6, R81, !P3 ;  /* 0x0000005106527207 */ /* 0x000fe40005800000 */
[----:B------:R-:W-:-:S07]  /*0dc0*/  SEL R81, R81, R6, !P3 ;  /* 0x0000000651517207 */ /* 0x000fce0005800000 */
.L_x_5:
[----:B------:R-:W-:-:S08]  /*0dd0*/  NOP ;  /* 0x0000000000007918 */ /* 0x000fd00000000000 */
[----:B------:R-:W0:Y:S02]  /*0de0*/  USETMAXREG.TRY_ALLOC.CTAPOOL UP0, 0xe8 ;  /* 0x000000e8000079c8 */ /* 0x000e240008000600 */
[----:B0-----:R-:W-:-:S13]  /*0df0*/  PLOP3.LUT P0, PT, PT, PT, UP0, 0x80, 0x0 ;  /* 0x000000000000781c */ /* 0x001fda0003f0f008 */
[----:B------:R-:W-:Y:S05]  /*0e00*/  @!P0 BRA `(.L_x_5) ;  /* 0xfffffffc00f08947 */ /* 0x000fea000383ffff */
[----:B------:R-:W-:Y:S01]  /*0e10*/  ULDC.64 UR4, c[0x0][0x598] ;  /* 0x0001660000047ab9 */ /* 0x000fe20000000a00 */
[----:B------:R-:W-:Y:S01]  /*0e20*/  ULDC.64 UR38, c[0x0][0x208] ;  /* 0x0000820000267ab9 */ /* 0x000fe20000000a00 */
[----:B------:R-:W-:-:S04]  /*0e30*/  ISETP.NE.U32.AND P0, PT, RZ, UR4, PT ;  /* 0x00000004ff007c0c */ /* 0x000fc8000bf05070 */
[----:B------:R-:W-:-:S13]  /*0e40*/  ISETP.NE.AND.EX P0, PT, RZ, UR5, PT, P0 ;  /* 0x00000005ff007c0c */ /* 0x000fda000bf05300 */
[----:B------:R-:W-:Y:S05]  /*0e50*/  @!P0 BRA `(.L_x_8) ;  /* 0x00000000001c8947 */ /* 0x000fea0003800000 */
[----:B------:R-:W0:Y:S02]  /*0e60*/  LDC.64 R6, c[0x0][0x598] ;  /* 0x00016600ff067b82 */ /* 0x000e240000000a00 */
[----:B0-----:R-:W2:Y:S02]  /*0e70*/  LDG.E.64 R6, desc[UR38][R6.64] ;  /* 0x0000002606067981 */ /* 0x001ea4000c1e1b00 */
[----:B--2---:R-:W-:-:S04]  /*0e80*/  ISETP.NE.U32.AND P0, PT, R6, RZ, PT ;  /* 0x000000ff0600720c */ /* 0x004fc80003f05070 */
[----:B------:R-:W-:-:S13]  /*0e90*/  ISETP.NE.AND.EX P0, PT, R7, RZ, PT, P0 ;  /* 0x000000ff0700720c */ /* 0x000fda0003f05300 */
[----:B------:R-:W-:Y:S05]  /*0ea0*/  @!P0 BRA `(.L_x_8) ;  /* 0x0000000000088947 */ /* 0x000fea0003800000 */
[----:B------:R0:W5:Y:S01]  /*0eb0*/  LD.E R19, desc[UR38][R6.64] ;  /* 0x0000002606137980 */ /* 0x000162000c101900 */
[----:B------:R-:W-:Y:S05]  /*0ec0*/  BRA `(.L_x_9) ;  /* 0x0000000000247947 */ /* 0x000fea0003800000 */
.L_x_8:
[----:B------:R-:W-:Y:S02]  /*0ed0*/  ULDC.64 UR4, c[0x0][0x588] ;  /* 0x0001620000047ab9 */ /* 0x000fe40000000a00 */
[----:B------:R-:W-:-:S04]  /*0ee0*/  ISETP.NE.U32.AND P0, PT, RZ, UR4, PT ;  /* 0x00000004ff007c0c */ /* 0x000fc8000bf05070 */
[----:B------:R-:W-:-:S13]  /*0ef0*/  ISETP.NE.AND.EX P0, PT, RZ, UR5, PT, P0 ;  /* 0x00000005ff007c0c */ /* 0x000fda000bf05300 */
[----:B------:R-:W-:Y:S05]  /*0f00*/  @!P0 BRA `(.L_x_10) ;  /* 0x00000000000c8947 */ /* 0x000fea0003800000 */
[----:B------:R-:W0:Y:S02]  /*0f10*/  LDC.64 R6, c[0x0][0x588] ;  /* 0x00016200ff067b82 */ /* 0x000e240000000a00 */
[----:B0-----:R1:W5:Y:S01]  /*0f20*/  LDG.E R19, desc[UR38][R6.64] ;  /* 0x0000002606137981 */ /* 0x001362000c1e1900 */
[----:B------:R-:W-:Y:S05]  /*0f30*/  BRA `(.L_x_9) ;  /* 0x0000000000087947 */ /* 0x000fea0003800000 */
.L_x_10:
[----:B------:R-:W-:Y:S02]  /*0f40*/  ULDC UR4, c[0x0][0x580] ;  /* 0x0001600000047ab9 */ /* 0x000fe40000000800 */
[----:B------:R-:W-:-:S07]  /*0f50*/  IMAD.U32 R19, RZ, RZ, UR4 ;  /* 0x00000004ff137e24 */ /* 0x000fce000f8e00ff */
.L_x_9:
[----:B------:R-:W-:Y:S02]  /*0f60*/  ULDC.64 UR4, c[0x0][0x5a0] ;  /* 0x0001680000047ab9 */ /* 0x000fe40000000a00 */
[----:B------:R-:W-:-:S04]  /*0f70*/  ISETP.NE.U32.AND P0, PT, RZ, UR4, PT ;  /* 0x00000004ff007c0c */ /* 0x000fc8000bf05070 */
[----:B------:R-:W-:-:S13]  /*0f80*/  ISETP.NE.AND.EX P0, PT, RZ, UR5, PT, P0 ;  /* 0x00000005ff007c0c */ /* 0x000fda000bf05300 */
[----:B------:R-:W-:Y:S05]  /*0f90*/  @!P0 BRA `(.L_x_11) ;  /* 0x00000000001c8947 */ /* 0x000fea0003800000 */
[----:B01----:R-:W0:Y:S02]  /*0fa0*/  LDC.64 R6, c[0x0][0x5a0] ;  /* 0x00016800ff067b82 */ /* 0x003e240000000a00 */
[----:B0-----:R-:W2:Y:S02]  /*0fb0*/  LDG.E.64 R6, desc[UR38][R6.64] ;  /* 0x0000002606067981 */ /* 0x001ea4000c1e1b00 */
[----:B--2---:R-:W-:-:S04]  /*0fc0*/  ISETP.NE.U32.AND P0, PT, R6, RZ, PT ;  /* 0x000000ff0600720c */ /* 0x004fc80003f05070 */
[----:B------:R-:W-:-:S13]  /*0fd0*/  ISETP.NE.AND.EX P0, PT, R7, RZ, PT, P0 ;  /* 0x000000ff0700720c */ /* 0x000fda0003f05300 */
[----:B------:R-:W-:Y:S05]  /*0fe0*/  @!P0 BRA `(.L_x_11) ;  /* 0x0000000000088947 */ /* 0x000fea0003800000 */
[----:B------:R0:W5:Y:S01]  /*0ff0*/  LD.E R72, desc[UR38][R6.64] ;  /* 0x0000002606487980 */ /* 0x000162000c101900 */
[----:B------:R-:W-:Y:S05]  /*1000*/  BRA `(.L_x_12) ;  /* 0x0000000000247947 */ /* 0x000fea0003800000 */
.L_x_11:
[----:B------:R-:W-:Y:S02]  /*1010*/  ULDC.64 UR4, c[0x0][0x590] ;  /* 0x0001640000047ab9 */ /* 0x000fe40000000a00 */
[----:B------:R-:W-:-:S04]  /*1020*/  ISETP.NE.U32.AND P0, PT, RZ, UR4, PT ;  /* 0x00000004ff007c0c */ /* 0x000fc8000bf05070 */
[----:B------:R-:W-:-:S13]  /*1030*/  ISETP.NE.AND.EX P0, PT, RZ, UR5, PT, P0 ;  /* 0x00000005ff007c0c */ /* 0x000fda000bf05300 */
[----:B------:R-:W-:Y:S05]  /*1040*/  @!P0 BRA `(.L_x_13) ;  /* 0x00000000000c8947 */ /* 0x000fea0003800000 */
[----:B------:R-:W2:Y:S02]  /*1050*/  LDC.64 R72, c[0x0][0x590] ;  /* 0x00016400ff487b82 */ /* 0x000ea40000000a00 */
[----:B--2---:R2:W5:Y:S01]  /*1060*/  LDG.E R72, desc[UR38][R72.64] ;  /* 0x0000002648487981 */ /* 0x004562000c1e1900 */
[----:B------:R-:W-:Y:S05]  /*1070*/  BRA `(.L_x_12) ;  /* 0x0000000000087947 */ /* 0x000fea0003800000 */
.L_x_13:
[----:B------:R-:W-:Y:S02]  /*1080*/  ULDC UR4, c[0x0][0x584] ;  /* 0x0001610000047ab9 */ /* 0x000fe40000000800 */
[----:B------:R-:W-:-:S07]  /*1090*/  IMAD.U32 R72, RZ, RZ, UR4 ;  /* 0x00000004ff487e24 */ /* 0x000fce000f8e00ff */
.L_x_12:
[----:B------:R-:W-:-:S13]  /*10a0*/  LOP3.LUT P0, RZ, R0, 0xff, RZ, 0xc0, !PT ;  /* 0x000000ff00ff7812 */ /* 0x000fda000780c0ff */
[----:B------:R-:W-:Y:S05]  /*10b0*/  @!P0 EXIT ;  /* 0x000000000000894d */ /* 0x000fea0003800000 */
[----:B------:R-:W3:Y:S01]  /*10c0*/  LDC R74, c[0x0][0x658] ;  /* 0x00019600ff4a7b82 */ /* 0x000ee20000000800 */
[----:B------:R-:W-:Y:S01]  /*10d0*/  ULDC.64 UR6, c[0x0][0x288] ;  /* 0x0000a20000067ab9 */ /* 0x000fe20000000a00 */
[----:B------:R-:W-:Y:S01]  /*10e0*/  LOP3.LUT R14, R14, 0x1, RZ, 0xc0, !PT ;  /* 0x000000010e0e7812 */ /* 0x000fe200078ec0ff */
[----:B------:R-:W-:Y:S01]  /*10f0*/  UIADD3 UR4, UR7, 0x3f, URZ ;  /* 0x0000003f07047890 */ /* 0x000fe2000fffe03f */
[----:B------:R-:W-:Y:S01]  /*1100*/  SHF.R.U32.HI R0, RZ, 0x2, R3 ;  /* 0x00000002ff007819 */ /* 0x000fe20000011603 */
[----:B01----:R-:W-:Y:S01]  /*1110*/  IMAD.MOV.U32 R7, RZ, RZ, -0x1 ;  /* 0xffffffffff077424 */ /* 0x003fe200078e00ff */
[----:B------:R-:W-:Y:S01]  /*1120*/  SHF.R.U32.HI R4, RZ, 0x1, R4 ;  /* 0x00000001ff047819 */ /* 0x000fe20000011604 */
[----:B------:R-:W-:Y:S01]  /*1130*/  USHF.R.S32.HI UR5, URZ, 0x1f, UR4 ;  /* 0x0000001f3f057899 */ /* 0x000fe20008011404 */
[----:B------:R-:W-:Y:S01]  /*1140*/  IMAD.SHL.U32 R5, R14, 0x40, RZ ;  /* 0x000000400e057824 */ /* 0x000fe200078e00ff */
[----:B------:R-:W-:Y:S01]  /*1150*/  LOP3.LUT R0, R0, 0x7, RZ, 0xc0, !PT ;  /* 0x0000000700007812 */ /* 0x000fe200078ec0ff */
[----:B------:R-:W-:Y:S01]  /*1160*/  IMAD.MOV.U32 R9, RZ, RZ, 0x1 ;  /* 0x00000001ff097424 */ /* 0x000fe200078e00ff */
[----:B------:R-:W-:Y:S01]  /*1170*/  ULEA.HI UR5, UR5, UR4, URZ, 0x6 ;  /* 0x0000000405057291 */ /* 0x000fe2000f8f303f */
[----:B------:R-:W-:Y:S01]  /*1180*/  LOP3.LUT R23, R4, 0x30, RZ, 0xc0, !PT ;  /* 0x0000003004177812 */ /* 0x000fe200078ec0ff */
[----:B------:R-:W-:Y:S01]  /*1190*/  IMAD.U32 R6, RZ, RZ, UR6 ;  /* 0x00000006ff067e24 */ /* 0x000fe2000f8e00ff */
[--C-:B------:R-:W-:Y:S01]  /*11a0*/  LOP3.LUT R22, R5, 0x40, R0.reuse, 0xe2, !PT ;  /* 0x0000004005167812 */ /* 0x100fe200078ee200 */
[----:B------:R-:W-:Y:S01]  /*11b0*/  USHF.R.S32.HI UR43, URZ, 0x6, UR5 ;  /* 0x000000063f2b7899 */ /* 0x000fe20008011405 */
[-C--:B------:R-:W-:Y:S01]  /*11c0*/  IADD3 R5, RZ, -R23.reuse, -R0 ;  /* 0x80000017ff057210 */ /* 0x080fe20007ffe800 */
[----:B------:R-:W-:Y:S01]  /*11d0*/  ULDC UR4, c[0x0][0x284] ;  /* 0x0000a10000047ab9 */ /* 0x000fe20000000800 */
[C---:B--2---:R-:W-:Y:S01]  /*11e0*/  LOP3.LUT R73, R3.reuse, 0x3, RZ, 0xc0, !PT ;  /* 0x0000000303497812 */ /* 0x044fe200078ec0ff */
[----:B------:R-:W-:Y:S01]  /*11f0*/  UISETP.LT.AND UP0, UPT, UR43, 0x1, UPT ;  /* 0x000000012b00788c */ /* 0x000fe2000bf01270 */
[----:B------:R-:W-:Y:S01]  /*1200*/  LOP3.LUT R76, R3, 0x80, RZ, 0xc0, !PT ;  /* 0x00000080034c7812 */ /* 0x000fe200078ec0ff */
[----:B------:R-:W-:Y:S01]  /*1210*/  IMAD R5, R14, -0x40, R5 ;  /* 0xffffffc00e057824 */ /* 0x000fe200078e0205 */
[----:B------:R-:W-:Y:S01]  /*1220*/  LOP3.LUT R22, R22, R23, RZ, 0xfc, !PT ;  /* 0x0000001716167212 */ /* 0x000fe200078efcff */
[----:B------:R-:W-:Y:S01]  /*1230*/  USEL UR44, UR43, 0x1, UP0 ;  /* 0x000000012b2c7887 */ /* 0x000fe20008000000 */
[-C--:B---3--:R-:W-:Y:S01]  /*1240*/  SHF.L.U32 R7, R7, R74.reuse, RZ ;  /* 0x0000004a07077219 */ /* 0x088fe200000006ff */
[----:B------:R-:W-:Y:S01]  /*1250*/  IMAD R73, R73, -0x2, R6 ;  /* 0xfffffffe49497824 */ /* 0x000fe200078e0206 */
[----:B------:R-:W-:Y:S01]  /*1260*/  SHF.L.U32 R74, R9, R74, RZ ;  /* 0x0000004a094a7219 */ /* 0x000fe200000006ff */
[----:B------:R-:W-:Y:S01]  /*1270*/  IMAD.SHL.U32 R75, R3, 0x2, RZ ;  /* 0x00000002034b7824 */ /* 0x000fe200078e00ff */
[----:B------:R-:W-:Y:S01]  /*1280*/  SHF.R.U32.HI R76, RZ, 0x7, R76 ;  /* 0x00000007ff4c7819 */ /* 0x000fe2000001164c */
[----:B------:R-:W-:Y:S01]  /*1290*/  VIADD R78, R5, UR4 ;  /* 0x00000004054e7c36 */ /* 0x000fe20008000000 */
[----:B------:R-:W-:Y:S01]  /*12a0*/  LOP3.LUT R77, RZ, R7, RZ, 0x33, !PT ;  /* 0x00000007ff4d7212 */ /* 0x000fe200078e33ff */
[----:B------:R-:W-:Y:S01]  /*12b0*/  IMAD.MOV.U32 R23, RZ, RZ, RZ ;  /* 0x000000ffff177224 */ /* 0x000fe200078e00ff */
[----:B------:R-:W-:Y:S01]  /*12c0*/  UIADD3 UR44, UR43, -UR44, URZ ;  /* 0x8000002c2b2c7290 */ /* 0x000fe2000fffe03f */
[----:B------:R-:W-:Y:S01]  /*12d0*/  UMOV UR40, URZ ;  /* 0x0000003f00287c82 */ /* 0x000fe20008000000 */
[----:B------:R-:W-:-:S10]  /*12e0*/  UMOV UR41, URZ ;  /* 0x0000003f00297c82 */ /* 0x000fd40008000000 */
.L_x_131:
[----:B0-----:R-:W0:Y:S01]  /*12f0*/  SHFL.IDX PT, R0, R76, RZ, 0x1f ;  /* 0x00001fff4c007589 */ /* 0x001e2200000e0000 */
[----:B-1----:R-:W1:Y:S01]  /*1300*/  S2UR UR7, SR_CgaCtaId ;  /* 0x00000000000779c3 */ /* 0x002e620000008800 */
[----:B------:R-:W-:Y:S01]  /*1310*/  UMOV UR6, 0x400 ;  /* 0x0000040000067882 */ /* 0x000fe20000000000 */
[----:B0-----:R-:W-:Y:S01]  /*1320*/  R2UR UR4, R0 ;  /* 0x00000000000472ca */ /* 0x001fe200000e0000 */
[----:B-1----:R-:W-:-:S12]  /*1330*/  ULEA UR6, UR7, UR6, 0x18 ;  /* 0x0000000607067291 */ /* 0x002fd8000f8ec03f */
[----:B------:R-:W-:-:S04]  /*1340*/  ULEA.HI UR5, UR4, UR4, URZ, 0x1 ;  /* 0x0000000404057291 */ /* 0x000fc8000f8f083f */
[----:B------:R-:W-:-:S04]  /*1350*/  ULOP3.LUT UR5, UR5, 0xffffe, URZ, 0xc0, !UPT ;  /* 0x000ffffe05057892 */ /* 0x000fc8000f8ec03f */
[----:B------:R-:W-:-:S03]  /*1360*/  UIADD3 UR5, UR4, -UR5, URZ ;  /* 0x8000000504057290 */ /* 0x000fc6000fffe03f */
[----:B------:R-:W-:Y:S01]  /*1370*/  ULDC UR4, c[0x0][0x28c] ;  /* 0x0000a30000047ab9 */ /* 0x000fe20000000800 */
[----:B------:R-:W-:Y:S01]  /*1380*/  ULEA UR5, UR5, UR6, 0xc ;  /* 0x0000000605057291 */ /* 0x000fe2000f8e603f */
[----:B------:R-:W-:-:S03]  /*1390*/  ISETP.LT.AND P0, PT, RZ, UR4, PT ;  /* 0x00000004ff007c0c */ /* 0x000fc6000bf01270 */
[----:B------:R-:W-:-:S04]  /*13a0*/  UIADD3 UR5, UR5, 0x200, URZ ;  /* 0x0000020005057890 */ /* 0x000fc8000fffe03f */
[----:B------:R-:W-:-:S04]  /*13b0*/  USHF.R.U32.HI UR5, URZ, 0x4, UR5 ;  /* 0x000000043f057899 */ /* 0x000fc80008011605 */
[----:B------:R-:W-:-:S04]  /*13c0*/  ULOP3.LUT UR5, UR5, 0x3fff, URZ, 0xc0, !UPT ;  /* 0x00003fff05057892 */ /* 0x000fc8000f8ec03f */
[----:B------:R-:W-:Y:S01]  /*13d0*/  ULOP3.LUT UR45, UR5, 0x10000, URZ, 0xfc, !UPT ;  /* 0x00010000052d7892 */ /* 0x000fe2000f8efc3f */
[----:B---34-:R-:W-:Y:S11]  /*13e0*/  @P0 BRA `(.L_x_14) ;  /* 0x0000000000400947 */ /* 0x018ff60003800000 */
[----:B------:R-:W-:Y:S01]  /*13f0*/  MOV R0, 0x0 ;  /* 0x0000000000007802 */ /* 0x000fe20000000f00 */
[----:B------:R-:W-:Y:S01]  /*1400*/  ULDC.64 UR4, c[0x4][0x68] ;  /* 0x01001a0000047ab9 */ /* 0x000fe20000000a00 */
[----:B------:R-:W-:Y:S01]  /*1410*/  ULDC.64 UR6, c[0x4][0x8] ;  /* 0x0100020000067ab9 */ /* 0x000fe20000000a00 */
[----:B------:R-:W-:Y:S01]  /*1420*/  IMAD.U32 R4, RZ, RZ, UR4 ;  /* 0x00000004ff047e24 */ /* 0x000fe2000f8e00ff */
[----:B------:R0:W1:Y:S01]  /*1430*/  LDC.64 R14, c[0x4][R0] ;  /* 0x01000000000e7b82 */ /* 0x0000620000000a00 */
[----:B------:R-:W-:Y:S01]  /*1440*/  IMAD.U32 R5, RZ, RZ, UR5 ;  /* 0x00000005ff057e24 */ /* 0x000fe2000f8e00ff */
[----:B------:R-:W-:Y:S01]  /*1450*/  ULDC.64 UR4, c[0x4][0x70] ;  /* 0x01001c0000047ab9 */ /* 0x000fe20000000a00 */
[----:B------:R-:W-:Y:S02]  /*1460*/  IMAD.U32 R10, RZ, RZ, UR6 ;  /* 0x00000006ff0a7e24 */ /* 0x000fe4000f8e00ff */
[----:B------:R-:W-:Y:S02]  /*1470*/  IMAD.U32 R6, RZ, RZ, UR4 ;  /* 0x00000004ff067e24 */ /* 0x000fe4000f8e00ff */
[----:B------:R-:W-:-:S02]  /*1480*/  IMAD.U32 R7, RZ, RZ, UR5 ;  /* 0x00000005ff077e24 */ /* 0x000fc4000f8e00ff */
[----:B------:R-:W-:Y:S02]  /*1490*/  IMAD.U32 R11, RZ, RZ, UR7 ;  /* 0x00000007ff0b7e24 */ /* 0x000fe4000f8e00ff */
[----:B------:R-:W-:Y:S02]  /*14a0*/  IMAD.MOV.U32 R8, RZ, RZ, 0x1e1 ;  /* 0x000001e1ff087424 */ /* 0x000fe400078e00ff */
[----:B------:R-:W-:Y:S02]  /*14b0*/  IMAD.MOV.U32 R12, RZ, RZ, 0x1 ;  /* 0x00000001ff0c7424 */ /* 0x000fe400078e00ff */
[----:B0-----:R-:W-:-:S07]  /*14c0*/  IMAD.MOV.U32 R13, RZ, RZ, RZ ;  /* 0x000000ffff0d7224 */ /* 0x001fce00078e00ff */
[----:B------:R-:W-:-:S07]  /*14d0*/  LEPC R20, `(.L_x_14) ;  /* 0x000000001014794e */ /* 0x000fce0000000000 */
[----:B-1---5:R-:W-:Y:S05]  /*14e0*/  CALL.ABS.NOINC R14 ;  /* 0x000000000e007343 */ /* 0x022fea0003c00000 */
.L_x_14:
[----:B------:R-:W-:-:S04]  /*14f0*/  LOP3.LUT R0, R18, 0x1, RZ, 0xfc, !PT ;  /* 0x0000000112007812 */ /* 0x000fc800078efcff */
[----:B------:R-:W-:-:S13]  /*1500*/  ISETP.NE.AND P0, PT, R0, 0x3, PT ;  /* 0x000000030000780c */ /* 0x000fda0003f05270 */
[----:B------:R-:W-:Y:S05]  /*1510*/  @!P0 BRA `(.L_x_15) ;  /* 0x0000000000048947 */ /* 0x000fea0003800000 */
[----:B------:R-:W-:Y:S01]  /*1520*/  BPT.TRAP 0x1 ;  /* 0x000000040000795c */ /* 0x000fe20000300000 */
.L_x_15:
[----:B------:R-:W0:Y:S01]  /*1530*/  S2UR UR5, SR_CgaCtaId ;  /* 0x00000000000579c3 */ /* 0x000e220000008800 */
[----:B------:R-:W-:Y:S01]  /*1540*/  UMOV UR4, 0x400 ;  /* 0x0000040000047882 */ /* 0x000fe20000000000 */
[----:B------:R-:W-:Y:S02]  /*1550*/  IMAD.U32 R0, RZ, RZ, UR40 ;  /* 0x00000028ff007e24 */ /* 0x000fe4000f8e00ff */
[----:B------:R-:W-:-:S03]  /*1560*/  IMAD.U32 R3, RZ, RZ, UR41 ;  /* 0x00000029ff037e24 */ /* 0x000fc6000f8e00ff */
[----:B------:R-:W-:Y:S01]  /*1570*/  SHF.L.U32 R0, R0, 0x1f, RZ ;  /* 0x0000001f00007819 */ /* 0x000fe200000006ff */
[----:B0-----:R-:W-:-:S06]  /*1580*/  ULEA UR4, UR5, UR4, 0x18 ;  /* 0x0000000405047291 */ /* 0x001fcc000f8ec03f */
[----:B------:R-:W-:-:S04]  /*1590*/  IMAD.U32 R6, RZ, RZ, UR4 ;  /* 0x00000004ff067e24 */ /* 0x000fc8000f8e00ff */
[----:B------:R-:W-:-:S04]  /*15a0*/  IMAD R3, R3, 0x8, R6 ;  /* 0x0000000803037824 */ /* 0x000fc800078e0206 */
[----:B------:R0:W1:Y:S01]  /*15b0*/  SYNCS.PHASECHK.TRANS64.TRYWAIT P1, [R3+URZ], R0 ;  /* 0x00000000030075a7 */ /* 0x000062000802017f */
[----:B------:R-:W-:Y:S05]  /*15c0*/  @!P0 BRA `(.L_x_16) ;  /* 0x0000000000048947 */ /* 0x000fea0003800000 */
[----:B------:R-:W-:Y:S01]  /*15d0*/  BPT.TRAP 0x1 ;  /* 0x000000040000795c */ /* 0x000fe20000300000 */
.L_x_16:
[----:B------:R-:W-:-:S05]  /*15e0*/  IMAD.U32 R4, RZ, RZ, UR44 ;  /* 0x0000002cff047e24 */ /* 0x000fca000f8e00ff */
[----:B------:R-:W-:Y:S01]  /*15f0*/  ISETP.GE.AND P2, PT, R4, 0x1, PT ;  /* 0x000000010400780c */ /* 0x000fe20003f46270 */
[----:B-1----:R-:W-:-:S12]  /*1600*/  @P1 BRA `(.L_x_17) ;  /* 0x0000000000081947 */ /* 0x002fd80003800000 */
[----:B------:R-:W1:Y:S02]  /*1610*/  SYNCS.PHASECHK.TRANS64.TRYWAIT P1, [R3+URZ], R0 ;  /* 0x00000000030075a7 */ /* 0x000e64000802017f */
[----:B-1----:R-:W-:Y:S05]  /*1620*/  @!P1 BRA `(.L_x_18) ;  /* 0x00000058005c9947 */ /* 0x002fea0003800000 */
.L_x_17:
[----:B------:R-:W-:Y:S05]  /*1630*/  WARPSYNC.ALL ;  /* 0x0000000000007948 */ /* 0x000fea0003800000 */
[----:B------:R-:W-:Y:S01]  /*1640*/  R2UR UR4, R6 ;  /* 0x00000000060472ca */ /* 0x000fe200000e0000 */
[----:B------:R-:W-:Y:S01]  /*1650*/  UIMAD UR5, UR41, 0x300, UR45 ;  /* 0x00000300290578a4 */ /* 0x000fe2000f8e022d */
[----:B------:R-:W-:Y:S01]  /*1660*/  WARPGROUP.ARRIVE ;  /* 0x00000000000079c5 */ /* 0x000fe20000000000 */
[----:B------:R-:W-:Y:S01]  /*1670*/  UMOV UR9, 0x80000020 ;  /* 0x8000002000097882 */ /* 0x000fe20000000000 */
[----:B------:R-:W-:Y:S01]  /*1680*/  UMOV UR11, 0x80000020 ;  /* 0x80000020000b7882 */ /* 0x000fe20000000000 */
[----:B------:R-:W-:Y:S01]  /*1690*/  UMOV UR13, UR9 ;  /* 0x00000009000d7c82 */ /* 0x000fe20008000000 */
[----:B------:R-:W-:Y:S01]  /*16a0*/  UMOV UR15, 0x80000020 ;  /* 0x80000020000f7882 */ /* 0x000fe20000000000 */
[----:B------:R-:W-:Y:S01]  /*16b0*/  UMOV UR17, UR9 ;  /* 0x0000000900117c82 */ /* 0x000fe20008000000 */
[----:B------:R-:W-:Y:S01]  /*16c0*/  UMOV UR8, UR5 ;  /* 0x0000000500087c82 */ /* 0x000fe20008000000 */
[----:B------:R-:W-:Y:S01]  /*16d0*/  UMOV UR19, 0x80000020 ;  /* 0x8000002000137882 */ /* 0x000fe20000000000 */
[----:B------:R-:W-:Y:S01]  /*16e0*/  UMOV UR12, UR8 ;  /* 0x00000008000c7c82 */ /* 0x000fe20008000000 */
[----:B------:R-:W-:Y:S01]  /*16f0*/  UMOV UR16, UR8 ;  /* 0x0000000800107c82 */ /* 0x000fe20008000000 */
[----:B------:R-:W-:-:S02]  /*1700*/  UIADD3 UR6, UR5, 0x200, URZ ;  /* 0x0000020005067890 */ /* 0x000fc4000fffe03f */
[----:B------:R-:W-:-:S04]  /*1710*/  UIADD3 UR4, UR4, 0x2d200, URZ ;  /* 0x0002d20004047890 */ /* 0x000fc8000fffe03f */
[----:B------:R-:W-:-:S04]  /*1720*/  USHF.R.U32.HI UR4, URZ, 0x4, UR4 ;  /* 0x000000043f047899 */ /* 0x000fc80008011604 */
[----:B------:R-:W-:-:S04]  /*1730*/  ULOP3.LUT UR4, UR4, 0x3fff, URZ, 0xc0, !UPT ;  /* 0x00003fff04047892 */ /* 0x000fc8000f8ec03f */
[----:B------:R-:W-:-:S04]  /*1740*/  ULOP3.LUT UR4, UR4, 0x10000, URZ, 0xfc, !UPT ;  /* 0x0001000004047892 */ /* 0x000fc8000f8efc3f */
[----:B------:R-:W-:-:S04]  /*1750*/  UIMAD UR10, UR41, 0xc0, UR4 ;  /* 0x000000c0290a78a4 */ /* 0x000fc8000f8e0204 */
[----:B------:R-:W-:Y:S02]  /*1760*/  UIADD3 UR14, UR10, 0x40, URZ ;  /* 0x000000400a0e7890 */ /* 0x000fe4000fffe03f */
[----:B------:R-:W-:-:S03]  /*1770*/  UIADD3 UR18, UR10, 0x80, URZ ;  /* 0x000000800a127890 */ /* 0x000fc6000fffe03f */
[----:B------:R-:W-:Y:S01]  /*1780*/  IGMMA.64x16x32.S8.S8 R64, gdesc[UR8], RZ, !UPT, gsb0 ;  /* 0x00600000084079f1 */ /* 0x000fe2000c0410ff */
[----:B------:R-:W-:Y:S01]  /*1790*/  UIADD3 UR8, UR5, 0x2, URZ ;  /* 0x0000000205087890 */ /* 0x000fe2000fffe03f */
[----:B------:R-:W-:Y:S01]  /*17a0*/  UMOV UR9, 0x80000020 ;  /* 0x8000002000097882 */ /* 0x000fe20000000000 */
[----:B------:R-:W-:Y:S01]  /*17b0*/  UIADD3 UR5, UR5, 0x202, URZ ;  /* 0x0000020205057890 */ /* 0x000fe2000fffe03f */
[----:B------:R-:W-:Y:S02]  /*17c0*/  WARPGROUP.DEPBAR.LE gsb0, 0x0 ;  /* 0x00008000000079c5 */ /* 0x000fe40000010000 */
[----:B------:R-:W-:-:S06]  /*17d0*/  WARPGROUP.ARRIVE ;  /* 0x00000000000079c5 */ /* 0x000fcc0000000000 */
[----:B------:R-:W-:Y:S03]  /*17e0*/  IGMMA.64x16x32.S8.S8 R48, gdesc[UR12], RZ, !UPT, gsb0 ;  /* 0x006000000c3079f1 */ /* 0x000fe6000c0410ff */
[----:B------:R-:W-:Y:S02]  /*17f0*/  WARPGROUP.DEPBAR.LE gsb0, 0x0 ;  /* 0x00008000000079c5 */ /* 0x000fe40000010000 */
[----:B------:R-:W-:-:S06]  /*1800*/  WARPGROUP.ARRIVE ;  /* 0x00000000000079c5 */ /* 0x000fcc0000000000 */
[----:B------:R-:W-:Y:S01]  /*1810*/  IGMMA.64x16x32.S8.S8 R32, gdesc[UR16], RZ, !UPT, gsb0 ;  /* 0x00600000102079f1 */ /* 0x000fe2000c0410ff */
[----:B------:R-:W-:Y:S01]  /*1820*/  UMOV UR16, UR6 ;  /* 0x0000000600107c82 */ /* 0x000fe20008000000 */
[----:B------:R-:W-:Y:S01]  /*1830*/  UMOV UR17, 0x80000020 ;  /* 0x8000002000117882 */ /* 0x000fe20000000000 */
[----:B------:R-:W-:Y:S01]  /*1840*/  UMOV UR12, UR16 ;  /* 0x00000010000c7c82 */ /* 0x000fe20008000000 */
[----:B------:R-:W-:Y:S01]  /*1850*/  UMOV UR13, UR17 ;  /* 0x00000011000d7c82 */ /* 0x000fe20008000000 */
[----:B------:R-:W-:Y:S01]  /*1860*/  UIADD3 UR6, UR10, 0x2, URZ ;  /* 0x000000020a067890 */ /* 0x000fe2000fffe03f */
[----:B------:R-:W-:Y:S02]  /*1870*/  WARPGROUP.DEPBAR.LE gsb0, 0x0 ;  /* 0x00008000000079c5 */ /* 0x000fe40000010000 */
[----:B------:R-:W-:-:S06]  /*1880*/  WARPGROUP.ARRIVE ;  /* 0x00000000000079c5 */ /* 0x000fcc0000000000 */
[----:B------:R-:W-:Y:S01]  /*1890*/  IGMMA.64x16x32.S8.S8 R24, gdesc[UR16], RZ, !UPT, gsb0 ;  /* 0x00600000101879f1 */ /* 0x000fe2000c0410ff */
[----:B------:R-:W-:Y:S01]  /*18a0*/  UMOV UR18, UR10 ;  /* 0x0000000a00127c82 */ /* 0x000fe20008000000 */
[----:B------:R-:W-:Y:S01]  /*18b0*/  UMOV UR19, UR11 ;  /* 0x0000000b00137c82 */ /* 0x000fe20008000000 */
[----:B------:R-:W-:Y:S01]  /*18c0*/  UMOV UR11, 0x80000020 ;  /* 0x80000020000b7882 */ /* 0x000fe20000000000 */
[----:B------:R-:W-:Y:S02]  /*18d0*/  WARPGROUP.DEPBAR.LE gsb0, 0x0 ;  /* 0x00008000000079c5 */ /* 0x000fe40000010000 */
[----:B------:R-:W-:-:S06]  /*18e0*/  WARPGROUP.ARRIVE ;  /* 0x00000000000079c5 */ /* 0x000fcc0000000000 */
[----:B------:R-:W-:Y:S01]  /*18f0*/  IGMMA.64x16x32.S8.S8 R40, gdesc[UR12], RZ, !UPT, gsb0 ;  /* 0x006000000c2879f1 */ /* 0x000fe2000c0410ff */
[----:B------:R-:W-:Y:S01]  /*1900*/  UIADD3 UR14, UR10, 0x42, URZ ;  /* 0x000000420a0e7890 */ /* 0x000fe2000fffe03f */
[----:B------:R-:W-:Y:S01]  /*1910*/  UMOV UR12, UR8 ;  /* 0x00000008000c7c82 */ /* 0x000fe20008000000 */
[----:B------:R-:W-:Y:S01]  /*1920*/  UMOV UR13, UR9 ;  /* 0x00000009000d7c82 */ /* 0x000fe20008000000 */
[----:B------:R-:W-:Y:S01]  /*1930*/  UMOV UR15, 0x80000020 ;  /* 0x80000020000f7882 */ /* 0x000fe20000000000 */
[----:B------:R-:W-:Y:S02]  /*1940*/  WARPGROUP.DEPBAR.LE gsb0, 0x0 ;  /* 0x00008000000079c5 */ /* 0x000fe40000010000 */
[----:B------:R-:W-:-:S06]  /*1950*/  WARPGROUP.ARRIVE ;  /* 0x00000000000079c5 */ /* 0x000fcc0000000000 */
[----:B------:R-:W-:Y:S01]  /*1960*/  IGMMA.64x16x32.S8.S8 R56, gdesc[UR16], RZ, !UPT, gsb0 ;  /* 0x00600000103879f1 */ /* 0x000fe2000c0410ff */
[----:B------:R-:W-:Y:S01]  /*1970*/  UIADD3 UR18, UR10, 0x82, URZ ;  /* 0x000000820a127890 */ /* 0x000fe2000fffe03f */
[----:B------:R-:W-:Y:S02]  /*1980*/  UMOV UR16, UR8 ;  /* 0x0000000800107c82 */ /* 0x000fe40008000000 */
[----:B------:R-:W-:Y:S01]  /*1990*/  UMOV UR10, UR6 ;  /* 0x00000006000a7c82 */ /* 0x000fe20008000000 */
[----:B------:R-:W-:Y:S01]  /*19a0*/  UMOV UR17, UR9 ;  /* 0x0000000900117c82 */ /* 0x000fe20008000000 */
[----:B------:R-:W-:Y:S01]  /*19b0*/  UMOV UR19, 0x80000020 ;  /* 0x8000002000137882 */ /* 0x000fe20000000000 */
[----:B------:R-:W-:Y:S02]  /*19c0*/  WARPGROUP.DEPBAR.LE gsb0, 0x0 ;  /* 0x00008000000079c5 */ /* 0x000fe40000010000 */
[----:B------:R-:W-:-:S06]  /*19d0*/  WARPGROUP.ARRIVE ;  /* 0x00000000000079c5 */ /* 0x000fcc0000000000 */
[----:B------:R-:W-:Y:S03]  /*19e0*/  IGMMA.64x16x32.S8.S8 R64, gdesc[UR8], R64, gsb0 ;  /* 0x00600000084079f1 */ /* 0x000fe60008041040 */
[----:B------:R-:W-:Y:S02]  /*19f0*/  WARPGROUP.DEPBAR.LE gsb0, 0x0 ;  /* 0x00008000000079c5 */ /* 0x000fe40000010000 */
[----:B------:R-:W-:-:S06]  /*1a00*/  WARPGROUP.ARRIVE ;  /* 0x00000000000079c5 */ /* 0x000fcc0000000000 */
[----:B------:R-:W-:Y:S03]  /*1a10*/  IGMMA.64x16x32.S8.S8 R48, gdesc[UR12], R48, gsb0 ;  /* 0x006000000c3079f1 */ /* 0x000fe60008041030 */
[----:B------:R-:W-:Y:S02]  /*1a20*/  WARPGROUP.DEPBAR.LE gsb0, 0x0 ;  /* 0x00008000000079c5 */ /* 0x000fe40000010000 */
[----:B------:R-:W-:-:S06]  /*1a30*/  WARPGROUP.ARRIVE ;  /* 0x00000000000079c5 */ /* 0x000fcc0000000000 */
[----:B------:R-:W-:Y:S01]  /*1a40*/  IGMMA.64x16x32.S8.S8 R32, gdesc[UR16], R32, gsb0 ;  /* 0x00600000102079f1 */ /* 0x000fe20008041020 */
[----:B------:R-:W-:Y:S01]  /*1a50*/  UMOV UR16, UR5 ;  /* 0x0000000500107c82 */ /* 0x000fe20008000000 */
[----:B------:R-:W-:Y:S01]  /*1a60*/  UMOV UR17, 0x80000020 ;  /* 0x8000002000117882 */ /* 0x000fe20000000000 */
[----:B------:R-:W-:Y:S01]  /*1a70*/  UMOV UR12, UR16 ;  /* 0x00000010000c7c82 */ /* 0x000fe20008000000 */
[----:B------:R-:W-:Y:S01]  /*1a80*/  UMOV UR13, UR17 ;  /* 0x00000011000d7c82 */ /* 0x000fe20008000000 */
[----:B------:R-:W-:Y:S01]  /*1a90*/  UMOV UR8, UR16 ;  /* 0x0000001000087c82 */ /* 0x000fe20008000000 */
[----:B------:R-:W-:Y:S01]  /*1aa0*/  UMOV UR9, UR17 ;  /* 0x0000001100097c82 */ /* 0x000fe20008000000 */
        /* <DEDUP_REMOVED lines=8> */
[----:B------:R-:W-:Y:S03]  /*1b30*/  IGMMA.64x16x32.S8.S8 R56, gdesc[UR8], R56, gsb0 ;  /* 0x00600000083879f1 */ /* 0x000fe60008041038 */
[----:B------:R-:W-:Y:S02]  /*1b40*/  WARPGROUP.DEPBAR.LE gsb0, 0x0 ;  /* 0x00008000000079c5 */ /* 0x000fe40000010000 */
[----:B------:R-:W-:Y:S05]  /*1b50*/  @!P2 BRA `(.L_x_19) ;  /* 0x0000000400dca947 */ /* 0x000fea0003800000 */
[----:B------:R-:W-:Y:S01]  /*1b60*/  UIADD3 UR5, UR41, 0x1, URZ ;  /* 0x0000000129057890 */ /* 0x000fe2000fffe03f */
[----:B01----:R-:W-:Y:S02]  /*1b70*/  IMAD.U32 R0, RZ, RZ, UR44 ;  /* 0x0000002cff007e24 */ /* 0x003fe4000f8e00ff */
[----:B------:R-:W-:Y:S01]  /*1b80*/  IMAD.U32 R3, RZ, RZ, UR41 ;  /* 0x00000029ff037e24 */ /* 0x000fe2000f8e00ff */
[----:B------:R-:W-:-:S04]  /*1b90*/  UISETP.NE.AND UP0, UPT, UR5, 0xf, UPT ;  /* 0x0000000f0500788c */ /* 0x000fc8000bf05270 */
[----:B------:R-:W-:Y:S02]  /*1ba0*/  USEL UR6, URZ, 0x1, UP0 ;  /* 0x000000013f067887 */ /* 0x000fe40008000000 */
[----:B------:R-:W-:Y:S02]  /*1bb0*/  USEL UR5, UR5, URZ, UP0 ;  /* 0x0000003f05057287 */ /* 0x000fe40008000000 */
[----:B------:R-:W-:-:S06]  /*1bc0*/  ULOP3.LUT UR6, UR40, UR6, URZ, 0x3c, !UPT ;  /* 0x0000000628067292 */ /* 0x000fcc000f8e3c3f */
[----:B------:R-:W-:-:S07]  /*1bd0*/  IMAD.U32 R7, RZ, RZ, UR6 ;  /* 0x00000006ff077e24 */ /* 0x000fce000f8e00ff */
.L_x_26:
[----:B0-----:R-:W-:Y:S05]  /*1be0*/  @!P0 BRA `(.L_x_20) ;  /* 0x0000000000048947 */ /* 0x001fea0003800000 */
[----:B------:R-:W-:Y:S01]  /*1bf0*/  BPT.TRAP 0x1 ;  /* 0x000000040000795c */ /* 0x000fe20000300000 */
.L_x_20:
[----:B------:R-:W0:Y:S01]  /*1c00*/  S2UR UR7, SR_CgaCtaId ;  /* 0x00000000000779c3 */ /* 0x000e220000008800 */
[----:B------:R-:W-:Y:S01]  /*1c10*/  UMOV UR6, 0x400 ;  /* 0x0000040000067882 */ /* 0x000fe20000000000 */
[----:B------:R-:W-:Y:S01]  /*1c20*/  IMAD.U32 R5, RZ, RZ, UR5 ;  /* 0x00000005ff057e24 */ /* 0x000fe2000f8e00ff */
[----:B------:R-:W-:Y:S01]  /*1c30*/  SHF.L.U32 R4, R7, 0x1f, RZ ;  /* 0x0000001f07047819 */ /* 0x000fe200000006ff */
[----:B0-----:R-:W-:-:S06]  /*1c40*/  ULEA UR6, UR7, UR6, 0x18 ;  /* 0x0000000607067291 */ /* 0x001fcc000f8ec03f */
[----:B------:R-:W-:-:S04]  /*1c50*/  IMAD.U32 R6, RZ, RZ, UR6 ;  /* 0x00000006ff067e24 */ /* 0x000fc8000f8e00ff */
[----:B------:R-:W-:-:S04]  /*1c60*/  IMAD R5, R5, 0x8, R6 ;  /* 0x0000000805057824 */ /* 0x000fc800078e0206 */
[----:B------:R0:W1:Y:S01]  /*1c70*/  SYNCS.PHASECHK.TRANS64.TRYWAIT P1, [R5+URZ], R4 ;  /* 0x00000004050075a7 */ /* 0x000062000802017f */
[----:B------:R-:W-:Y:S05]  /*1c80*/  @!P0 BRA `(.L_x_21) ;  /* 0x0000000000048947 */ /* 0x000fea0003800000 */
[----:B------:R-:W-:Y:S01]  /*1c90*/  BPT.TRAP 0x1 ;  /* 0x000000040000795c */ /* 0x000fe20000300000 */
.L_x_21:
[----:B-1----:R-:W-:Y:S05]  /*1ca0*/  @P1 BRA `(.L_x_22) ;  /* 0x0000000000081947 */ /* 0x002fea0003800000 */
[----:B------:R-:W1:Y:S02]  /*1cb0*/  SYNCS.PHASECHK.TRANS64.TRYWAIT P1, [R5+URZ], R4 ;  /* 0x00000004050075a7 */ /* 0x000e64000802017f */
[----:B-1----:R-:W-:Y:S05]  /*1cc0*/  @!P1 BRA `(.L_x_23) ;  /* 0x0000005000c89947 */ /* 0x002fea0003800000 */
.L_x_22:
[----:B------:R-:W-:Y:S01]  /*1cd0*/  UIMAD UR6, UR5, 0x300, UR45 ;  /* 0x00000300050678a4 */ /* 0x000fe2000f8e022d */
[----:B------:R-:W-:Y:S01]  /*1ce0*/  WARPGROUP.ARRIVE ;  /* 0x00000000000079c5 */ /* 0x000fe20000000000 */
[----:B------:R-:W-:Y:S01]  /*1cf0*/  UIMAD UR10, UR5, 0xc0, UR4 ;  /* 0x000000c0050a78a4 */ /* 0x000fe2000f8e0204 */
[----:B------:R-:W-:Y:S01]  /*1d00*/  UMOV UR9, 0x80000020 ;  /* 0x8000002000097882 */ /* 0x000fe20000000000 */
[----:B------:R-:W-:Y:S02]  /*1d10*/  UMOV UR11, 0x80000020 ;  /* 0x80000020000b7882 */ /* 0x000fe40000000000 */
[----:B------:R-:W-:Y:S01]  /*1d20*/  UIADD3 UR14, UR10, 0x40, URZ ;  /* 0x000000400a0e7890 */ /* 0x000fe2000fffe03f */
[----:B------:R-:W-:Y:S01]  /*1d30*/  UMOV UR8, UR6 ;  /* 0x0000000600087c82 */ /* 0x000fe20008000000 */
[----:B------:R-:W-:Y:S01]  /*1d40*/  UMOV UR13, UR9 ;  /* 0x00000009000d7c82 */ /* 0x000fe20008000000 */
[----:B------:R-:W-:Y:S02]  /*1d50*/  UMOV UR12, UR8 ;  /* 0x00000008000c7c82 */ /* 0x000fe40008000000 */
[----:B------:R-:W-:Y:S01]  /*1d60*/  IGMMA.64x16x32.S8.S8 R64, gdesc[UR8], R64, gsb0 ;  /* 0x00600000084079f1 */ /* 0x000fe20008041040 */
[----:B------:R-:W-:Y:S01]  /*1d70*/  UMOV UR15, 0x80000020 ;  /* 0x80000020000f7882 */ /* 0x000fe20000000000 */
[----:B------:R-:W-:Y:S01]  /*1d80*/  UIADD3 UR18, UR10, 0x80, URZ ;  /* 0x000000800a127890 */ /* 0x000fe2000fffe03f */
[----:B------:R-:W-:Y:S01]  /*1d90*/  UMOV UR16, UR8 ;  /* 0x0000000800107c82 */ /* 0x000fe20008000000 */
[----:B------:R-:W-:Y:S01]  /*1da0*/  UMOV UR17, UR9 ;  /* 0x0000000900117c82 */ /* 0x000fe20008000000 */
[----:B------:R-:W-:Y:S01]  /*1db0*/  UMOV UR19, 0x80000020 ;  /* 0x8000002000137882 */ /* 0x000fe20000000000 */
[----:B------:R-:W-:-:S02]  /*1dc0*/  UIADD3 UR7, UR6, 0x200, URZ ;  /* 0x0000020006077890 */ /* 0x000fc4000fffe03f */
[----:B------:R-:W-:Y:S01]  /*1dd0*/  UIADD3 UR8, UR6, 0x2, URZ ;  /* 0x0000000206087890 */ /* 0x000fe2000fffe03f */
[----:B------:R-:W-:Y:S01]  /*1de0*/  UMOV UR9, 0x80000020 ;  /* 0x8000002000097882 */ /* 0x000fe20000000000 */
[----:B------:R-:W-:Y:S01]  /*1df0*/  UIADD3 UR6, UR6, 0x202, URZ ;  /* 0x0000020206067890 */ /* 0x000fe2000fffe03f */
        /* <DEDUP_REMOVED lines=10> */
[----:B------:R-:W-:Y:S01]  /*1ea0*/  UIADD3 UR7, UR10, 0x2, URZ ;  /* 0x000000020a077890 */ /* 0x000fe2000fffe03f */
[----:B------:R-:W-:Y:S02]  /*1eb0*/  WARPGROUP.DEPBAR.LE gsb0, 0x0 ;  /* 0x00008000000079c5 */ /* 0x000fe40000010000 */
[----:B------:R-:W-:-:S06]  /*1ec0*/  WARPGROUP.ARRIVE ;  /* 0x00000000000079c5 */ /* 0x000fcc0000000000 */
[----:B------:R-:W-:Y:S01]  /*1ed0*/  IGMMA.64x16x32.S8.S8 R24, gdesc[UR16], R24, gsb0 ;  /* 0x00600000101879f1 */ /* 0x000fe20008041018 */
[----:B------:R-:W-:Y:S01]  /*1ee0*/  UMOV UR18, UR10 ;  /* 0x0000000a00127c82 */ /* 0x000fe20008000000 */
[----:B------:R-:W-:Y:S01]  /*1ef0*/  UMOV UR19, UR11 ;  /* 0x0000000b00137c82 */ /* 0x000fe20008000000 */
[----:B------:R-:W-:Y:S01]  /*1f00*/  UMOV UR11, 0x80000020 ;  /* 0x80000020000b7882 */ /* 0x000fe20000000000 */
[----:B------:R-:W-:Y:S02]  /*1f10*/  WARPGROUP.DEPBAR.LE gsb0, 0x0 ;  /* 0x00008000000079c5 */ /* 0x000fe40000010000 */
[----:B------:R-:W-:-:S06]  /*1f20*/  WARPGROUP.ARRIVE ;  /* 0x00000000000079c5 */ /* 0x000fcc0000000000 */
[----:B------:R-:W-:Y:S01]  /*1f30*/  IGMMA.64x16x32.S8.S8 R40, gdesc[UR12], R40, gsb0 ;  /* 0x006000000c2879f1 */ /* 0x000fe20008041028 */
[----:B------:R-:W-:Y:S01]  /*1f40*/  UIADD3 UR14, UR10, 0x42, URZ ;  /* 0x000000420a0e7890 */ /* 0x000fe2000fffe03f */
[----:B------:R-:W-:Y:S01]  /*1f50*/  UMOV UR12, UR8 ;  /* 0x00000008000c7c82 */ /* 0x000fe20008000000 */
[----:B------:R-:W-:Y:S01]  /*1f60*/  UMOV UR13, UR9 ;  /* 0x00000009000d7c82 */ /* 0x000fe20008000000 */
[----:B------:R-:W-:Y:S01]  /*1f70*/  UMOV UR15, 0x80000020 ;  /* 0x80000020000f7882 */ /* 0x000fe20000000000 */
[----:B------:R-:W-:Y:S02]  /*1f80*/  WARPGROUP.DEPBAR.LE gsb0, 0x0 ;  /* 0x00008000000079c5 */ /* 0x000fe40000010000 */
[----:B------:R-:W-:-:S06]  /*1f90*/  WARPGROUP.ARRIVE ;  /* 0x00000000000079c5 */ /* 0x000fcc0000000000 */
[----:B------:R-:W-:Y:S01]  /*1fa0*/  IGMMA.64x16x32.S8.S8 R56, gdesc[UR16], R56, gsb0 ;  /* 0x00600000103879f1 */ /* 0x000fe20008041038 */
        /* <DEDUP_REMOVED lines=31> */
[----:B------:R-:W-:Y:S01]  /*21a0*/  BPT.TRAP 0x1 ;  /* 0x000000040000795c */ /* 0x000fe20000300000 */
.L_x_24:
[----:B01----:R-:W-:Y:S01]  /*21b0*/  IMAD R4, R3, 0x8, R6 ;  /* 0x0000000803047824 */ /* 0x003fe200078e0206 */
[----:B------:R-:W-:-:S03]  /*21c0*/  ISETP.GT.U32.AND P1, PT, R18, 0x1, PT ;  /* 0x000000011200780c */ /* 0x000fc60003f24070 */
[----:B------:R-:W-:-:S05]  /*21d0*/  VIADD R4, R4, 0x78 ;  /* 0x0000007804047836 */ /* 0x000fca0000000000 */
[----:B------:R-:W-:-:S04]  /*21e0*/  PRMT R4, RZ, 0x654, R4 ;  /* 0x00000654ff047816 */ /* 0x000fc80000000004 */
[----:B------:R0:W-:Y:S01]  /*21f0*/  SYNCS.ARRIVE.TRANS64.RED.A1T0 RZ, [R4+URZ], RZ ;  /* 0x000000ff04ff79a7 */ /* 0x0001e2000810043f */
[----:B------:R-:W-:Y:S05]  /*2200*/  @P1 BRA `(.L_x_25) ;  /* 0x0000000000041947 */ /* 0x000fea0003800000 */
[----:B------:R-:W-:Y:S01]  /*2210*/  BPT.TRAP 0x1 ;  /* 0x000000040000795c */ /* 0x000fe20000300000 */
.L_x_25:
[----:B------:R-:W-:Y:S01]  /*2220*/  UIADD3 UR5, UR5, 0x1, URZ ;  /* 0x0000000105057890 */ /* 0x000fe2000fffe03f */
[C---:B------:R-:W-:Y:S01]  /*2230*/  ISETP.GT.AND P2, PT, R0.reuse, 0x1, PT ;  /* 0x000000010000780c */ /* 0x040fe20003f44270 */
[----:B------:R-:W-:Y:S02]  /*2240*/  VIADD R3, R3, 0x1 ;  /* 0x0000000103037836 */ /* 0x000fe40000000000 */
[----:B------:R-:W-:Y:S01]  /*2250*/  UISETP.NE.AND UP0, UPT, UR5, 0xf, UPT ;  /* 0x0000000f0500788c */ /* 0x000fe2000bf05270 */
[----:B------:R-:W-:Y:S02]  /*2260*/  VIADD R0, R0, 0xffffffff ;  /* 0xffffffff00007836 */ /* 0x000fe40000000000 */
[C---:B------:R-:W-:Y:S01]  /*2270*/  ISETP.NE.AND P1, PT, R3.reuse, 0xf, PT ;  /* 0x0000000f0300780c */ /* 0x040fe20003f25270 */
[----:B------:R-:W-:Y:S02]  /*2280*/  USEL UR6, URZ, 0x1, UP0 ;  /* 0x000000013f067887 */ /* 0x000fe40008000000 */
[----:B------:R-:W-:Y:S01]  /*2290*/  USEL UR5, UR5, URZ, UP0 ;  /* 0x0000003f05057287 */ /* 0x000fe20008000000 */
[----:B------:R-:W-:-:S03]  /*22a0*/  SEL R3, R3, RZ, P1 ;  /* 0x000000ff03037207 */ /* 0x000fc60000800000 */
[----:B------:R-:W-:Y:S01]  /*22b0*/  LOP3.LUT R7, R7, UR6, RZ, 0x3c, !PT ;  /* 0x0000000607077c12 */ /* 0x000fe2000f8e3cff */
[----:B------:R-:W-:Y:S07]  /*22c0*/  @P2 BRA `(.L_x_26) ;  /* 0xfffffff800442947 */ /* 0x000fee000383ffff */
.L_x_19:
[----:B01----:R-:W0:Y:S02]  /*22d0*/  LDC R0, c[0x0][0x28c] ;  /* 0x0000a300ff007b82 */ /* 0x003e240000000800 */
[----:B0-----:R-:W-:-:S13]  /*22e0*/  ISETP.GE.AND P1, PT, R0, 0x1, PT ;  /* 0x000000010000780c */ /* 0x001fda0003f26270 */
[----:B------:R-:W-:Y:S05]  /*22f0*/  @!P1 BRA `(.L_x_27) ;  /* 0x0000000000389947 */ /* 0x000fea0003800000 */
[----:B------:R-:W-:Y:S05]  /*2300*/  @!P0 BRA `(.L_x_28) ;  /* 0x0000000000048947 */ /* 0x000fea0003800000 */
[----:B------:R-:W-:Y:S01]  /*2310*/  BPT.TRAP 0x1 ;  /* 0x000000040000795c */ /* 0x000fe20000300000 */
.L_x_28:
[----:B------:R-:W-:Y:S01]  /*2320*/  UIADD3 UR6, UR44, UR41, URZ ;  /* 0x000000292c067290 */ /* 0x000fe2000fffe03f */
[----:B------:R-:W-:-:S03]  /*2330*/  ISETP.GT.U32.AND P0, PT, R18, 0x1, PT ;  /* 0x000000011200780c */ /* 0x000fc60003f04070 */
[----:B------:R-:W-:-:S04]  /*2340*/  UIMAD.WIDE.U32 UR4, UR6, -0x77777777, URZ ;  /* 0x88888889060478a5 */ /* 0x000fc8000f8e003f */
[----:B------:R-:W-:-:S04]  /*2350*/  USHF.R.U32.HI UR4, URZ, 0x3, UR5 ;  /* 0x000000033f047899 */ /* 0x000fc80008011605 */
[----:B------:R-:W-:-:S06]  /*2360*/  UIMAD UR6, UR4, -0xf, UR6 ;  /* 0xfffffff1040678a4 */ /* 0x000fcc000f8e0206 */
[----:B------:R-:W-:-:S04]  /*2370*/  IMAD.U32 R3, RZ, RZ, UR6 ;  /* 0x00000006ff037e24 */ /* 0x000fc8000f8e00ff */
[----:B------:R-:W-:-:S04]  /*2380*/  IMAD R0, R3, 0x8, R6 ;  /* 0x0000000803007824 */ /* 0x000fc800078e0206 */
[----:B------:R-:W-:-:S05]  /*2390*/  VIADD R0, R0, 0x78 ;  /* 0x0000007800007836 */ /* 0x000fca0000000000 */
[----:B------:R-:W-:-:S04]  /*23a0*/  PRMT R0, RZ, 0x654, R0 ;  /* 0x00000654ff007816 */ /* 0x000fc80000000000 */
[----:B------:R0:W-:Y:S01]  /*23b0*/  SYNCS.ARRIVE.TRANS64.RED.A1T0 RZ, [R0+URZ], RZ ;  /* 0x000000ff00ff79a7 */ /* 0x0001e2000810043f */
[----:B------:R-:W-:Y:S05]  /*23c0*/  @P0 BRA `(.L_x_27) ;  /* 0x0000000000040947 */ /* 0x000fea0003800000 */
[----:B------:R-:W-:Y:S01]  /*23d0*/  BPT.TRAP 0x1 ;  /* 0x000000040000795c */ /* 0x000fe20000300000 */
.L_x_27:
[----:B------:R-:W-:Y:S01]  /*23e0*/  UISETP.GE.U32.AND UP1, UPT, UR43, 0xf, UPT ;  /* 0x0000000f2b00788c */ /* 0x000fe2000bf26070 */
[----:B------:R-:W-:Y:S01]  /*23f0*/  IMAD R82, R82, 0x30, RZ ;  /* 0x0000003052527824 */ /* 0x000fe200078e02ff */
[----:B------:R-:W-:Y:S01]  /*2400*/  UIADD3 UR41, UR43, UR41, URZ ;  /* 0x000000292b297290 */ /* 0x000fe2000fffe03f */
[----:B------:R-:W-:Y:S01]  /*2410*/  IMAD R3, R81, 0xc0, RZ ;  /* 0x000000c051037824 */ /* 0x000fe200078e02ff */
[----:B------:R-:W-:Y:S01]  /*2420*/  ULDC UR7, c[0x0][0x288] ;  /* 0x0000a20000077ab9 */ /* 0x000fe20000000800 */
[----:B0-----:R-:W-:Y:S01]  /*2430*/  IMAD.MOV.U32 R0, RZ, RZ, -0x1 ;  /* 0xffffffffff007424 */ /* 0x001fe200078e00ff */
[----:B------:R-:W-:Y:S01]  /*2440*/  UISETP.GT.U32.AND UP0, UPT, UR41, 0xe, UPT ;  /* 0x0000000e2900788c */ /* 0x000fe2000bf04070 */
[----:B------:R-:W-:-:S03]  /*2450*/  ISETP.GE.AND P0, PT, R82, UR7, PT ;  /* 0x0000000752007c0c */ /* 0x000fc6000bf06270 */
[----:B------:R-:W-:Y:S02]  /*2460*/  UISETP.LT.U32.AND UP0, UPT, UR43, 0xf, UP0 ;  /* 0x0000000f2b00788c */ /* 0x000fe40008701070 */
[----:B------:R-:W-:Y:S02]  /*2470*/  @UP1 UIMAD.WIDE.U32 UR4, UR41, -0x77777777, URZ ;  /* 0x88888889290418a5 */ /* 0x000fe4000f8e003f */
[----:B------:R-:W-:Y:S02]  /*2480*/  USEL UR6, URZ, 0x1, !UP0 ;  /* 0x000000013f067887 */ /* 0x000fe4000c000000 */
[----:B------:R-:W-:Y:S02]  /*2490*/  @UP1 USHF.R.U32.HI UR4, URZ, 0x3, UR5 ;  /* 0x000000033f041899 */ /* 0x000fe40008011605 */
[----:B------:R-:W-:Y:S01]  /*24a0*/  ULOP3.LUT UR40, UR40, UR6, URZ, 0x3c, !UPT ;  /* 0x0000000628287292 */ /* 0x000fe2000f8e3c3f */
[----:B------:R-:W-:Y:S02]  /*24b0*/  ULDC UR5, c[0x0][0x284] ;  /* 0x0000a10000057ab9 */ /* 0x000fe40000000800 */
[----:B------:R-:W-:Y:S01]  /*24c0*/  ISETP.GE.OR P0, PT, R3, UR5, P0 ;  /* 0x0000000503007c0c */ /* 0x000fe20008706670 */
[----:B------:R-:W-:-:S12]  /*24d0*/  @UP1 ULOP3.LUT UR40, UR40, 0x1, UR4, 0x78, !UPT ;  /* 0x0000000128281892 */ /* 0x000fd8000f8e7804 */
[----:B------:R-:W-:Y:S05]  /*24e0*/  @P0 BRA `(.L_x_29) ;  /* 0x0000002800200947 */ /* 0x000fea0003800000 */
[----:B------:R-:W0:Y:S01]  /*24f0*/  LDC.64 R10, c[0x0][0x5c8] ;  /* 0x00017200ff0a7b82 */ /* 0x000e220000000a00 */
[----:B------:R-:W-:Y:S01]  /*2500*/  SHF.R.S32.HI R14, RZ, 0x1f, R80 ;  /* 0x0000001fff0e7819 */ /* 0x000fe20000011450 */
[----:B------:R-:W-:Y:S01]  /*2510*/  ULDC.64 UR4, c[0x0][0x5d0] ;  /* 0x0001740000047ab9 */ /* 0x000fe20000000a00 */
[----:B------:R-:W-:Y:S01]  /*2520*/  LOP3.LUT R12, R82, 0x6, R75, 0xf8, !PT ;  /* 0x00000006520c7812 */ /* 0x000fe200078ef84b */
[----:B------:R-:W-:Y:S01]  /*2530*/  IMAD.WIDE R20, R81, 0xc0, R22 ;  /* 0x000000c051147825 */ /* 0x000fe200078e0216 */
[----:B------:R-:W-:Y:S02]  /*2540*/  BSSY B0, `(.L_x_29) ;  /* 0x0000282000007945 */ /* 0x000fe40003800000 */
[----:B------:R-:W-:Y:S01]  /*2550*/  SHF.R.S32.HI R13, RZ, 0x1f, R12 ;  /* 0x0000001fff0d7819 */ /* 0x000fe2000001140c */
[----:B------:R-:W-:Y:S02]  /*2560*/  IMAD R5, R14, UR4, RZ ;  /* 0x000000040e057c24 */ /* 0x000fe4000f8e02ff */
[----:B------:R-:W-:-:S02]  /*2570*/  IMAD.IADD R88, R78, 0x1, -R3 ;  /* 0x000000014e587824 */ /* 0x000fc400078e0a03 */
[C---:B------:R-:W-:Y:S02]  /*2580*/  IMAD R7, R80.reuse, UR5, R5 ;  /* 0x0000000550077c24 */ /* 0x040fe4000f8e0205 */
[----:B------:R-:W-:Y:S01]  /*2590*/  IMAD.WIDE.U32 R4, R80, UR4, R12 ;  /* 0x0000000450047c25 */ /* 0x000fe2000f8e000c */
[----:B------:R-:W-:-:S03]  /*25a0*/  ULDC.64 UR4, c[0x0][0x5c0] ;  /* 0x0001700000047ab9 */ /* 0x000fc60000000a00 */
[----:B------:R-:W-:Y:S02]  /*25b0*/  IMAD.IADD R5, R5, 0x1, R7 ;  /* 0x0000000105057824 */ /* 0x000fe400078e0207 */
[----:B------:R-:W-:Y:S02]  /*25c0*/  IMAD.IADD R3, R73, 0x1, -R82 ;  /* 0x0000000149037824 */ /* 0x000fe400078e0a52 */
[-C--:B0-----:R-:W-:Y:S01]  /*25d0*/  IMAD R6, R21, R10.reuse, RZ ;  /* 0x0000000a15067224 */ /* 0x081fe200078e02ff */
[----:B------:R-:W-:Y:S01]  /*25e0*/  SHF.L.U64.HI R15, R10, 0x3, R11 ;  /* 0x000000030a0f7819 */ /* 0x000fe2000001020b */
[----:B------:R-:W-:-:S04]  /*25f0*/  IMAD.WIDE.U32 R4, R20, R10, R4 ;  /* 0x0000000a14047225 */ /* 0x000fc800078e0004 */
[----:B------:R-:W-:Y:S01]  /*2600*/  IMAD R7, R20, R11, R6 ;  /* 0x0000000b14077224 */ /* 0x000fe200078e0206 */
[----:B------:R-:W-:Y:S01]  /*2610*/  IADD3 R4, P0, R4, UR4, RZ ;  /* 0x0000000404047c10 */ /* 0x000fe2000ff1e0ff */
[----:B------:R-:W-:Y:S02]  /*2620*/  IMAD.SHL.U32 R9, R10, 0x8, RZ ;  /* 0x000000080a097824 */ /* 0x000fe400078e00ff */
[----:B------:R-:W-:Y:S01]  /*2630*/  IMAD R81, R11, 0x78, RZ ;  /* 0x000000780b517824 */ /* 0x000fe200078e02ff */
[----:B------:R-:W-:Y:S02]  /*2640*/  IADD3.X R5, R5, UR5, R7, P0, !PT ;  /* 0x0000000505057c10 */ /* 0x000fe400087fe407 */
[----:B------:R-:W-:-:S05]  /*2650*/  IADD3 R6, P0, R9, R4, RZ ;  /* 0x0000000409067210 */ /* 0x000fca0007f1e0ff */
[----:B------:R-:W-:Y:S01]  /*2660*/  IMAD.X R7, R15, 0x1, R5, P0 ;  /* 0x000000010f077824 */ /* 0x000fe200000e0605 */
[----:B-----5:R-:W-:Y:S01]  /*2670*/  ISETP.NE.AND P0, PT, R72, RZ, PT ;  /* 0x000000ff4800720c */ /* 0x020fe20003f05270 */
[----:B------:R-:W-:-:S04]  /*2680*/  IMAD.WIDE.U32 R10, R10, 0x78, R6 ;  /* 0x000000780a0a7825 */ /* 0x000fc800078e0006 */
[----:B------:R-:W-:Y:S01]  /*2690*/  IMAD.IADD R11, R11, 0x1, R81 ;  /* 0x000000010b0b7824 */ /* 0x000fe200078e0251 */
[----:B------:R-:W-:-:S05]  /*26a0*/  IADD3 R8, P1, R9, R10, RZ ;  /* 0x0000000a09087210 */ /* 0x000fca0007f3e0ff */
[----:B------:R-:W-:Y:S02]  /*26b0*/  IMAD.X R9, R15, 0x1, R11, P1 ;  /* 0x000000010f097824 */ /* 0x000fe400008e060b */
[----:B------:R-:W-:Y:S06]  /*26c0*/  @!P0 BRA `(.L_x_30) ;  /* 0x0000001c00548947 */ /* 0x000fec0003800000 */
[----:B------:R-:W0:Y:S01]  /*26d0*/  LDC.64 R90, c[0x0][0x5b0] ;  /* 0x00016c00ff5a7b82 */ /* 0x000e220000000a00 */
[----:B------:R-:W-:Y:S01]  /*26e0*/  ULDC.64 UR4, c[0x0][0x5b8] ;  /* 0x00016e0000047ab9 */ /* 0x000fe20000000a00 */
[----:B------:R-:W-:Y:S01]  /*26f0*/  ISETP.GE.AND P3, PT, R88, 0x1, PT ;  /* 0x000000015800780c */ /* 0x000fe20003f66270 */
[----:B------:R-:W-:Y:S01]  /*2700*/  IMAD R15, R14, UR4, RZ ;  /* 0x000000040e0f7c24 */ /* 0x000fe2000f8e02ff */
[----:B------:R-:W-:Y:S01]  /*2710*/  BSSY B1, `(.L_x_31) ;  /* 0x000000e000017945 */ /* 0x000fe20003800000 */
[C---:B------:R-:W-:Y:S01]  /*2720*/  IMAD.WIDE.U32 R84, R80.reuse, UR4, R12 ;  /* 0x0000000450547c25 */ /* 0x040fe2000f8e000c */
[----:B------:R-:W-:Y:S02]  /*2730*/  ISETP.LT.OR P1, PT, R3, 0x1, !P3 ;  /* 0x000000010300780c */ /* 0x000fe40005f21670 */
[----:B------:R-:W1:Y:S01]  /*2740*/  LDC.64 R92, c[0x0][0x5a8] ;  /* 0x00016a00ff5c7b82 */ /* 0x000e620000000a00 */
[----:B------:R-:W-:Y:S02]  /*2750*/  IMAD R15, R80, UR5, R15 ;  /* 0x00000005500f7c24 */ /* 0x000fe4000f8e020f */
[----:B------:R-:W-:-:S02]  /*2760*/  IMAD.MOV.U32 R80, RZ, RZ, R84 ;  /* 0x000000ffff507224 */ /* 0x000fc400078e0054 */
[----:B------:R-:W-:Y:S02]  /*2770*/  IMAD.IADD R81, R85, 0x1, R15 ;  /* 0x0000000155517824 */ /* 0x000fe400078e020f */
[-C--:B0-----:R-:W-:Y:S02]  /*2780*/  IMAD R14, R21, R90.reuse, RZ ;  /* 0x0000005a150e7224 */ /* 0x081fe400078e02ff */
[----:B------:R-:W-:-:S04]  /*2790*/  IMAD.WIDE.U32 R12, R20, R90, R80 ;  /* 0x0000005a140c7225 */ /* 0x000fc800078e0050 */
[----:B------:R-:W-:Y:S01]  /*27a0*/  IMAD R89, R20, R91, R14 ;  /* 0x0000005b14597224 */ /* 0x000fe200078e020e */
[----:B-1----:R-:W-:-:S04]  /*27b0*/  IADD3 R12, P0, R12, R92, RZ ;  /* 0x0000005c0c0c7210 */ /* 0x002fc80007f1e0ff */
[----:B------:R-:W-:Y:S01]  /*27c0*/  IADD3.X R13, R93, R13, R89, P0, !PT ;  /* 0x0000000d5d0d7210 */ /* 0x000fe200007fe459 */
[----:B------:R-:W-:Y:S08]  /*27d0*/  @P1 BRA `(.L_x_32) ;  /* 0x0000000000041947 */ /* 0x000ff00003800000 */
[----:B------:R0:W5:Y:S02]  /*27e0*/  LDG.E.U8 R79, desc[UR38][R12.64] ;  /* 0x000000260c4f7981 */ /* 0x000164000c1e1100 */
.L_x_32:
[----:B------:R-:W-:Y:S05]  /*27f0*/  BSYNC B1 ;  /* 0x0000000000017941 */ /* 0x000fea0003800000 */
.L_x_31:
[----:B-----5:R-:W-:Y:S01]  /*2800*/  LOP3.LUT R14, R79, 0xffff, RZ, 0xc0, !PT ;  /* 0x0000ffff4f0e7812 */ /* 0x020fe200078ec0ff */
[----:B------:R-:W-:Y:S01]  /*2810*/  IMAD.SHL.U32 R82, R90, 0x8, RZ ;  /* 0x000000085a527824 */ /* 0x000fe200078e00ff */
[----:B------:R-:W-:Y:S01]  /*2820*/  ISETP.LT.OR P4, PT, R3, 0x2, !P3 ;  /* 0x000000020300780c */ /* 0x000fe20005f81670 */
[----:B------:R-:W-:Y:S01]  /*2830*/  BSSY B1, `(.L_x_33) ;  /* 0x000000b000017945 */ /* 0x000fe20003800000 */
[----:B------:R-:W-:Y:S02]  /*2840*/  PRMT R15, R14, 0x8880, RZ ;  /* 0x000088800e0f7816 */ /* 0x000fe400000000ff */
[----:B------:R-:W-:-:S03]  /*2850*/  SHF.L.U64.HI R83, R90, 0x3, R91 ;  /* 0x000000035a537819 */ /* 0x000fc6000001025b */
[----:B------:R-:W-:Y:S02]  /*2860*/  IMAD R86, R15, R72, RZ ;  /* 0x000000480f567224 */ /* 0x000fe400078e02ff */
[----:B------:R-:W-:-:S04]  /*2870*/  IMAD.WIDE.U32 R14, R20, R90, R82 ;  /* 0x0000005a140e7225 */ /* 0x000fc800078e0052 */
[----:B------:R-:W-:-:S05]  /*2880*/  @!P1 IMAD R87, R64, R19, R86 ;  /* 0x0000001340579224 */ /* 0x000fca00078e0256 */
[----:B------:R1:W-:Y:S01]  /*2890*/  @!P1 STG.E.U8 desc[UR38][R4.64], R87 ;  /* 0x0000005704009986 */ /* 0x0003e2000c101126 */
[----:B------:R-:W-:Y:S05]  /*28a0*/  @P4 BRA `(.L_x_34) ;  /* 0x00000000000c4947 */ /* 0x000fea0003800000 */
[----:B------:R-:W1:Y:S02]  /*28b0*/  LDG.E.U8 R79, desc[UR38][R12.64+0x1] ;  /* 0x000001260c4f7981 */ /* 0x000e64000c1e1100 */
[----:B-1----:R-:W-:-:S05]  /*28c0*/  PRMT R87, R79, 0x8880, RZ ;  /* 0x000088804f577816 */ /* 0x002fca00000000ff */
[----:B------:R-:W-:-:S07]  /*28d0*/  IMAD R86, R87, R72, RZ ;  /* 0x0000004857567224 */ /* 0x000fce00078e02ff */
.L_x_34:
[----:B------:R-:W-:Y:S05]  /*28e0*/  BSYNC B1 ;  /* 0x0000000000017941 */ /* 0x000fea0003800000 */
.L_x_33:
[----:B------:R-:W-:Y:S01]  /*28f0*/  @!P4 IMAD R65, R65, R19, R86 ;  /* 0x000000134141c224 */ /* 0x000fe200078e0256 */
[----:B------:R-:W-:Y:S01]  /*2900*/  ISETP.GE.AND P0, PT, R88, 0x9, PT ;  /* 0x000000095800780c */ /* 0x000fe20003f06270 */
[----:B------:R-:W-:Y:S01]  /*2910*/  IMAD.IADD R15, R89, 0x1, R15 ;  /* 0x00000001590f7824 */ /* 0x000fe200078e020f */
[----:B------:R-:W-:Y:S01]  /*2920*/  IADD3 R14, P1, P2, R84, R92, R14 ;  /* 0x0000005c540e7210 */ /* 0x000fe20007a3e00e */
[----:B------:R-:W-:Y:S01]  /*2930*/  BSSY B1, `(.L_x_35) ;  /* 0x000000b000017945 */ /* 0x000fe20003800000 */
[----:B------:R2:W-:Y:S01]  /*2940*/  @!P4 STG.E.U8 desc[UR38][R4.64+0x1], R65 ;  /* 0x000001410400c986 */ /* 0x0005e2000c101126 */
[----:B------:R-:W-:Y:S02]  /*2950*/  ISETP.LT.OR P4, PT, R3, 0x1, !P0 ;  /* 0x000000010300780c */ /* 0x000fe40004781670 */
[----:B------:R-:W-:Y:S02]  /*2960*/  IADD3.X R15, R81, R93, R15, P1, P2 ;  /* 0x0000005d510f7210 */ /* 0x000fe40000fe440f */
[----:B-1----:R-:W-:-:S02]  /*2970*/  IADD3 R87, P5, R20, 0x80, RZ ;  /* 0x0000008014577810 */ /* 0x002fc40007fbe0ff */
[C---:B------:R-:W-:Y:S02]  /*2980*/  ISETP.LT.OR P1, PT, R3.reuse, 0x2, !P0 ;  /* 0x000000020300780c */ /* 0x040fe40004721670 */
[----:B------:R-:W-:-:S05]  /*2990*/  ISETP.LT.OR P2, PT, R3, 0x9, !P3 ;  /* 0x000000090300780c */ /* 0x000fca0005f41670 */
[----:B--2---:R-:W-:Y:S08]  /*29a0*/  @P4 BRA `(.L_x_36) ;  /* 0x00000000000c4947 */ /* 0x004ff00003800000 */
[----:B------:R-:W2:Y:S02]  /*29b0*/  LDG.E.U8 R79, desc[UR38][R14.64] ;  /* 0x000000260e4f7981 */ /* 0x000ea4000c1e1100 */
[----:B--2---:R-:W-:-:S05]  /*29c0*/  PRMT R65, R79, 0x8880, RZ ;  /* 0x000088804f417816 */ /* 0x004fca00000000ff */
[----:B------:R-:W-:-:S07]  /*29d0*/  IMAD R86, R65, R72, RZ ;  /* 0x0000004841567224 */ /* 0x000fce00078e02ff */
.L_x_36:
[----:B------:R-:W-:Y:S05]  /*29e0*/  BSYNC B1 ;  /* 0x0000000000017941 */ /* 0x000fea0003800000 */
.L_x_35:
[----:B------:R-:W-:Y:S01]  /*29f0*/  @!P4 IMAD R65, R66, R19, R86 ;  /* 0x000000134241c224 */ /* 0x000fe200078e0256 */
[----:B------:R-:W-:Y:S04]  /*2a00*/  BSSY B1, `(.L_x_37) ;  /* 0x0000006000017945 */ /* 0x000fe80003800000 */
[----:B------:R1:W-:Y:S01]  /*2a10*/  @!P4 STG.E.U8 desc[UR38][R6.64], R65 ;  /* 0x000000410600c986 */ /* 0x0003e2000c101126 */
[----:B------:R-:W-:Y:S05]  /*2a20*/  @P1 BRA `(.L_x_38) ;  /* 0x00000000000c1947 */ /* 0x000fea0003800000 */
[----:B------:R-:W1:Y:S02]  /*2a30*/  LDG.E.U8 R79, desc[UR38][R14.64+0x1] ;  /* 0x000001260e4f7981 */ /* 0x000e64000c1e1100 */
[----:B-1----:R-:W-:-:S05]  /*2a40*/  PRMT R65, R79, 0x8880, RZ ;  /* 0x000088804f417816 */ /* 0x002fca00000000ff */
[----:B------:R-:W-:-:S07]  /*2a50*/  IMAD R86, R65, R72, RZ ;  /* 0x0000004841567224 */ /* 0x000fce00078e02ff */
.L_x_38:
[----:B------:R-:W-:Y:S05]  /*2a60*/  BSYNC B1 ;  /* 0x0000000000017941 */ /* 0x000fea0003800000 */
.L_x_37:
[----:B------:R-:W-:Y:S01]  /*2a70*/  @!P1 IMAD R67, R67, R19, R86 ;  /* 0x0000001343439224 */ /* 0x000fe200078e0256 */
[----:B------:R-:W-:Y:S04]  /*2a80*/  BSSY B1, `(.L_x_39) ;  /* 0x0000006000017945 */ /* 0x000fe80003800000 */
[----:B------:R2:W-:Y:S01]  /*2a90*/  @!P1 STG.E.U8 desc[UR38][R6.64+0x1], R67 ;  /* 0x0000014306009986 */ /* 0x0005e2000c101126 */
[----:B------:R-:W-:Y:S05]  /*2aa0*/  @P2 BRA `(.L_x_40) ;  /* 0x00000000000c2947 */ /* 0x000fea0003800000 */
[----:B------:R-:W1:Y:S02]  /*2ab0*/  LDG.E.U8 R79, desc[UR38][R12.64+0x8] ;  /* 0x000008260c4f7981 */ /* 0x000e64000c1e1100 */
[----:B-1----:R-:W-:-:S05]  /*2ac0*/  PRMT R65, R79, 0x8880, RZ ;  /* 0x000088804f417816 */ /* 0x002fca00000000ff */
[----:B------:R-:W-:-:S07]  /*2ad0*/  IMAD R86, R65, R72, RZ ;  /* 0x0000004841567224 */ /* 0x000fce00078e02ff */
.L_x_40:
[----:B------:R-:W-:Y:S05]  /*2ae0*/  BSYNC B1 ;  /* 0x0000000000017941 */ /* 0x000fea0003800000 */
.L_x_39:
[----:B------:R-:W-:Y:S01]  /*2af0*/  ISETP.LT.OR P1, PT, R3, 0xa, !P3 ;  /* 0x0000000a0300780c */ /* 0x000fe20005f21670 */
[----:B--2---:R-:W-:Y:S01]  /*2b00*/  @!P2 IMAD R67, R68, R19, R86 ;  /* 0x000000134443a224 */ /* 0x004fe200078e0256 */
[----:B------:R-:W-:Y:S01]  /*2b10*/  BSSY B1, `(.L_x_41) ;  /* 0x000000b000017945 */ /* 0x000fe20003800000 */
[----:B-1----:R-:W-:-:S03]  /*2b20*/  IMAD.WIDE.U32 R64, R87, R90, R80 ;  /* 0x0000005a57407225 */ /* 0x002fc600078e0050 */
[----:B------:R1:W-:Y:S01]  /*2b30*/  @!P2 STG.E.U8 desc[UR38][R4.64+0x8], R67 ;  /* 0x000008430400a986 */ /* 0x0003e2000c101126 */
[----:B------:R-:W-:Y:S01]  /*2b40*/  IMAD.X R21, RZ, RZ, R21, P5 ;  /* 0x000000ffff157224 */ /* 0x000fe200028e0615 */
[C---:B------:R-:W-:Y:S02]  /*2b50*/  ISETP.LT.OR P5, PT, R3.reuse, 0x9, !P0 ;  /* 0x000000090300780c */ /* 0x040fe400047a1670 */
[----:B------:R-:W-:Y:S02]  /*2b60*/  ISETP.LT.OR P2, PT, R3, 0xa, !P0 ;  /* 0x0000000a0300780c */ /* 0x000fe40004741670 */
[----:B------:R-:W-:Y:S01]  /*2b70*/  IADD3 R20, P4, R64, R92, RZ ;  /* 0x0000005c40147210 */ /* 0x000fe20007f9e0ff */
[----:B------:R-:W-:-:S12]  /*2b80*/  @P1 BRA `(.L_x_42) ;  /* 0x00000000000c1947 */ /* 0x000fd80003800000 */
[----:B------:R-:W1:Y:S02]  /*2b90*/  LDG.E.U8 R79, desc[UR38][R12.64+0x9] ;  /* 0x000009260c4f7981 */ /* 0x000e64000c1e1100 */
[----:B-1----:R-:W-:-:S05]  /*2ba0*/  PRMT R67, R79, 0x8880, RZ ;  /* 0x000088804f437816 */ /* 0x002fca00000000ff */
[----:B------:R-:W-:-:S07]  /*2bb0*/  IMAD R86, R67, R72, RZ ;  /* 0x0000004843567224 */ /* 0x000fce00078e02ff */
.L_x_42:
[----:B------:R-:W-:Y:S05]  /*2bc0*/  BSYNC B1 ;  /* 0x0000000000017941 */ /* 0x000fea0003800000 */
.L_x_41:
[----:B------:R-:W-:Y:S01]  /*2bd0*/  @!P1 IMAD R69, R69, R19, R86 ;  /* 0x0000001345459224 */ /* 0x000fe200078e0256 */
[----:B------:R-:W-:Y:S01]  /*2be0*/  BSSY B1, `(.L_x_43) ;  /* 0x0000007000017945 */ /* 0x000fe20003800000 */
[----:B------:R-:W-:-:S03]  /*2bf0*/  IMAD R66, R21, R90, RZ ;  /* 0x0000005a15427224 */ /* 0x000fc600078e02ff */
[----:B------:R2:W-:Y:S01]  /*2c00*/  @!P1 STG.E.U8 desc[UR38][R4.64+0x9], R69 ;  /* 0x0000094504009986 */ /* 0x0005e2000c101126 */
[----:B------:R-:W-:Y:S05]  /*2c10*/  @P5 BRA `(.L_x_44) ;  /* 0x00000000000c5947 */ /* 0x000fea0003800000 */
[----:B------:R-:W1:Y:S02]  /*2c20*/  LDG.E.U8 R79, desc[UR38][R14.64+0x8] ;  /* 0x000008260e4f7981 */ /* 0x000e64000c1e1100 */
[----:B-1----:R-:W-:-:S05]  /*2c30*/  PRMT R67, R79, 0x8880, RZ ;  /* 0x000088804f437816 */ /* 0x002fca00000000ff */
[----:B------:R-:W-:-:S07]  /*2c40*/  IMAD R86, R67, R72, RZ ;  /* 0x0000004843567224 */ /* 0x000fce00078e02ff */
.L_x_44:
[----:B------:R-:W-:Y:S05]  /*2c50*/  BSYNC B1 ;  /* 0x0000000000017941 */ /* 0x000fea0003800000 */
.L_x_43:
[----:B-1----:R-:W-:Y:S01]  /*2c60*/  @!P5 IMAD R67, R70, R19, R86 ;  /* 0x000000134643d224 */ /* 0x002fe200078e0256 */
[----:B------:R-:W-:Y:S01]  /*2c70*/  BSSY B1, `(.L_x_45) ;  /* 0x0000007000017945 */ /* 0x000fe20003800000 */
[----:B--2---:R-:W-:-:S03]  /*2c80*/  IMAD R69, R87, R91, R66 ;  /* 0x0000005b57457224 */ /* 0x004fc600078e0242 */
[----:B------:R1:W-:Y:S01]  /*2c90*/  @!P5 STG.E.U8 desc[UR38][R6.64+0x8], R67 ;  /* 0x000008430600d986 */ /* 0x0003e2000c101126 */
[----:B------:R-:W-:Y:S05]  /*2ca0*/  @P2 BRA `(.L_x_46) ;  /* 0x00000000000c2947 */ /* 0x000fea0003800000 */
[----:B------:R-:W1:Y:S02]  /*2cb0*/  LDG.E.U8 R79, desc[UR38][R14.64+0x9] ;  /* 0x000009260e4f7981 */ /* 0x000e64000c1e1100 */
[----:B-1----:R-:W-:-:S05]  /*2cc0*/  PRMT R67, R79, 0x8880, RZ ;  /* 0x000088804f437816 */ /* 0x002fca00000000ff */
[----:B------:R-:W-:-:S07]  /*2cd0*/  IMAD R86, R67, R72, RZ ;  /* 0x0000004843567224 */ /* 0x000fce00078e02ff */
.L_x_46:
[----:B------:R-:W-:Y:S05]  /*2ce0*/  BSYNC B1 ;  /* 0x0000000000017941 */ /* 0x000fea0003800000 */
.L_x_45:
[----:B------:R-:W-:Y:S01]  /*2cf0*/  ISETP.GE.AND P1, PT, R88, 0x81, PT ;  /* 0x000000815800780c */ /* 0x000fe20003f26270 */
[----:B------:R-:W-:Y:S01]  /*2d00*/  @!P2 IMAD R71, R71, R19, R86 ;  /* 0x000000134747a224 */ /* 0x000fe200078e0256 */
[----:B------:R-:W-:Y:S01]  /*2d10*/  IADD3.X R21, R93, R65, R69, P4, !PT ;  /* 0x000000415d157210 */ /* 0x000fe200027fe445 */
[----:B------:R-:W-:Y:S01]  /*2d20*/  IMAD.WIDE.U32 R82, R87, R90, R82 ;  /* 0x0000005a57527225 */ /* 0x000fe200078e0052 */
[----:B------:R-:W-:Y:S01]  /*2d30*/  ISETP.LT.OR P4, PT, R3, 0x1, !P1 ;  /* 0x000000010300780c */ /* 0x000fe20004f81670 */
[----:B------:R-:W-:Y:S01]  /*2d40*/  BSSY B1, `(.L_x_47) ;  /* 0x0000008000017945 */ /* 0x000fe20003800000 */
[----:B------:R2:W-:Y:S01]  /*2d50*/  @!P2 STG.E.U8 desc[UR38][R6.64+0x9], R71 ;  /* 0x000009470600a986 */ /* 0x0005e2000c101126 */
[----:B------:R-:W-:Y:S01]  /*2d60*/  IADD3 R64, P2, P5, R84, R92, R82 ;  /* 0x0000005c54407210 */ /* 0x000fe20007d5e052 */
[----:B------:R-:W-:-:S09]  /*2d70*/  IMAD.IADD R82, R69, 0x1, R83 ;  /* 0x0000000145527824 */ /* 0x000fd200078e0253 */
[----:B------:R-:W-:Y:S05]  /*2d80*/  @P4 BRA `(.L_x_48) ;  /* 0x00000000000c4947 */ /* 0x000fea0003800000 */
[----:B------:R-:W1:Y:S02]  /*2d90*/  LDG.E.U8 R79, desc[UR38][R20.64] ;  /* 0x00000026144f7981 */ /* 0x000e64000c1e1100 */
[----:B-1----:R-:W-:-:S05]  /*2da0*/  PRMT R67, R79, 0x8880, RZ ;  /* 0x000088804f437816 */ /* 0x002fca00000000ff */
[----:B------:R-:W-:-:S07]  /*2db0*/  IMAD R86, R67, R72, RZ ;  /* 0x0000004843567224 */ /* 0x000fce00078e02ff */
.L_x_48:
[----:B------:R-:W-:Y:S05]  /*2dc0*/  BSYNC B1 ;  /* 0x0000000000017941 */ /* 0x000fea0003800000 */
.L_x_47:
[----:B-1----:R-:W-:Y:S01]  /*2dd0*/  @!P4 IMAD R67, R56, R19, R86 ;  /* 0x000000133843c224 */ /* 0x002fe200078e0256 */
[----:B------:R-:W-:Y:S01]  /*2de0*/  IADD3.X R65, R81, R93, R82, P2, P5 ;  /* 0x0000005d51417210 */ /* 0x000fe200017ea452 */
[----:B------:R-:W-:Y:S01]  /*2df0*/  BSSY B1, `(.L_x_49) ;  /* 0x0000009000017945 */ /* 0x000fe20003800000 */
[----:B------:R-:W-:Y:S02]  /*2e00*/  ISETP.GE.AND P2, PT, R88, 0x89, PT ;  /* 0x000000895800780c */ /* 0x000fe40003f46270 */
[----:B------:R1:W-:Y:S01]  /*2e10*/  @!P4 STG.E.U8 desc[UR38][R10.64], R67 ;  /* 0x000000430a00c986 */ /* 0x0003e2000c101126 */
[C---:B------:R-:W-:Y:S02]  /*2e20*/  ISETP.LT.OR P4, PT, R3.reuse, 0x2, !P1 ;  /* 0x000000020300780c */ /* 0x040fe40004f81670 */
[----:B------:R-:W-:-:S11]  /*2e30*/  ISETP.LT.OR P5, PT, R3, 0x1, !P2 ;  /* 0x000000010300780c */ /* 0x000fd600057a1670 */
[----:B-1----:R-:W-:Y:S05]  /*2e40*/  @P4 BRA `(.L_x_50) ;  /* 0x00000000000c4947 */ /* 0x002fea0003800000 */
[----:B------:R-:W3:Y:S02]  /*2e50*/  LDG.E.U8 R79, desc[UR38][R20.64+0x1] ;  /* 0x00000126144f7981 */ /* 0x000ee4000c1e1100 */
[----:B---3--:R-:W-:-:S05]  /*2e60*/  PRMT R67, R79, 0x8880, RZ ;  /* 0x000088804f437816 */ /* 0x008fca00000000ff */
[----:B------:R-:W-:-:S07]  /*2e70*/  IMAD R86, R67, R72, RZ ;  /* 0x0000004843567224 */ /* 0x000fce00078e02ff */
.L_x_50:
[----:B------:R-:W-:Y:S05]  /*2e80*/  BSYNC B1 ;  /* 0x0000000000017941 */ /* 0x000fea0003800000 */
.L_x_49:
[----:B------:R-:W-:Y:S01]  /*2e90*/  @!P4 IMAD R57, R57, R19, R86 ;  /* 0x000000133939c224 */ /* 0x000fe200078e0256 */
[----:B------:R-:W-:Y:S04]  /*2ea0*/  BSSY B1, `(.L_x_51) ;  /* 0x0000006000017945 */ /* 0x000fe80003800000 */
[----:B------:R1:W-:Y:S01]  /*2eb0*/  @!P4 STG.E.U8 desc[UR38][R10.64+0x1], R57 ;  /* 0x000001390a00c986 */ /* 0x0003e2000c101126 */
[----:B------:R-:W-:Y:S05]  /*2ec0*/  @P5 BRA `(.L_x_52) ;  /* 0x00000000000c5947 */ /* 0x000fea0003800000 */
[----:B------:R-:W1:Y:S02]  /*2ed0*/  LDG.E.U8 R79, desc[UR38][R64.64] ;  /* 0x00000026404f7981 */ /* 0x000e64000c1e1100 */
[----:B-1----:R-:W-:-:S05]  /*2ee0*/  PRMT R57, R79, 0x8880, RZ ;  /* 0x000088804f397816 */ /* 0x002fca00000000ff */
[----:B------:R-:W-:-:S07]  /*2ef0*/  IMAD R86, R57, R72, RZ ;  /* 0x0000004839567224 */ /* 0x000fce00078e02ff */
.L_x_52:
[----:B------:R-:W-:Y:S05]  /*2f00*/  BSYNC B1 ;  /* 0x0000000000017941 */ /* 0x000fea0003800000 */
.L_x_51:
[C---:B------:R-:W-:Y:S01]  /*2f10*/  ISETP.LT.OR P4, PT, R3.reuse, 0x2, !P2 ;  /* 0x000000020300780c */ /* 0x040fe20005781670 */
[----:B-1----:R-:W-:Y:S01]  /*2f20*/  @!P5 IMAD R57, R58, R19, R86 ;  /* 0x000000133a39d224 */ /* 0x002fe200078e0256 */
[----:B------:R-:W-:Y:S04]  /*2f30*/  BSSY B1, `(.L_x_53) ;  /* 0x0000007000017945 */ /* 0x000fe80003800000 */
[----:B------:R1:W-:Y:S01]  /*2f40*/  @!P5 STG.E.U8 desc[UR38][R8.64], R57 ;  /* 0x000000390800d986 */ /* 0x0003e2000c101126 */
[----:B------:R-:W-:-:S06]  /*2f50*/  ISETP.LT.OR P5, PT, R3, 0x9, !P1 ;  /* 0x000000090300780c */ /* 0x000fcc0004fa1670 */
[----:B------:R-:W-:Y:S07]  /*2f60*/  @P4 BRA `(.L_x_54) ;  /* 0x00000000000c4947 */ /* 0x000fee0003800000 */
[----:B------:R-:W1:Y:S02]  /*2f70*/  LDG.E.U8 R79, desc[UR38][R64.64+0x1] ;  /* 0x00000126404f7981 */ /* 0x000e64000c1e1100 */
[----:B-1----:R-:W-:-:S05]  /*2f80*/  PRMT R57, R79, 0x8880, RZ ;  /* 0x000088804f397816 */ /* 0x002fca00000000ff */
[----:B------:R-:W-:-:S07]  /*2f90*/  IMAD R86, R57, R72, RZ ;  /* 0x0000004839567224 */ /* 0x000fce00078e02ff */
.L_x_54:
[----:B------:R-:W-:Y:S05]  /*2fa0*/  BSYNC B1 ;  /* 0x0000000000017941 */ /* 0x000fea0003800000 */
.L_x_53:
[----:B------:R-:W-:Y:S01]  /*2fb0*/  @!P4 IMAD R59, R59, R19, R86 ;  /* 0x000000133b3bc224 */ /* 0x000fe200078e0256 */
[----:B------:R-:W-:Y:S04]  /*2fc0*/  BSSY B1, `(.L_x_55) ;  /* 0x0000006000017945 */ /* 0x000fe80003800000 */
[----:B------:R3:W-:Y:S01]  /*2fd0*/  @!P4 STG.E.U8 desc[UR38][R8.64+0x1], R59 ;  /* 0x0000013b0800c986 */ /* 0x0007e2000c101126 */
[----:B------:R-:W-:Y:S05]  /*2fe0*/  @P5 BRA `(.L_x_56) ;  /* 0x00000000000c5947 */ /* 0x000fea0003800000 */
[----:B------:R-:W1:Y:S02]  /*2ff0*/  LDG.E.U8 R79, desc[UR38][R20.64+0x8] ;  /* 0x00000826144f7981 */ /* 0x000e64000c1e1100 */
[----:B-1----:R-:W-:-:S05]  /*3000*/  PRMT R57, R79, 0x8880, RZ ;  /* 0x000088804f397816 */ /* 0x002fca00000000ff */
[----:B------:R-:W-:-:S07]  /*3010*/  IMAD R86, R57, R72, RZ ;  /* 0x0000004839567224 */ /* 0x000fce00078e02ff */
.L_x_56:
[----:B------:R-:W-:Y:S05]  /*3020*/  BSYNC B1 ;  /* 0x0000000000017941 */ /* 0x000fea0003800000 */
.L_x_55:
        /* <DEDUP_REMOVED lines=9> */
.L_x_58:
[----:B------:R-:W-:Y:S05]  /*30c0*/  BSYNC B1 ;  /* 0x0000000000017941 */ /* 0x000fea0003800000 */
.L_x_57:
[----:B------:R-:W-:Y:S01]  /*30d0*/  @!P4 IMAD R61, R61, R19, R86 ;  /* 0x000000133d3dc224 */ /* 0x000fe200078e0256 */
[----:B------:R-:W-:Y:S04]  /*30e0*/  BSSY B1, `(.L_x_59) ;  /* 0x0000006000017945 */ /* 0x000fe80003800000 */
[----:B------:R4:W-:Y:S01]  /*30f0*/  @!P4 STG.E.U8 desc[UR38][R10.64+0x9], R61 ;  /* 0x0000093d0a00c986 */ /* 0x0009e2000c101126 */
[----:B------:R-:W-:Y:S05]  /*3100*/  @P5 BRA `(.L_x_60) ;  /* 0x00000000000c5947 */ /* 0x000fea0003800000 */
[----:B------:R-:W1:Y:S02]  /*3110*/  LDG.E.U8 R79, desc[UR38][R64.64+0x8] ;  /* 0x00000826404f7981 */ /* 0x000e64000c1e1100 */
[----:B-1----:R-:W-:-:S05]  /*3120*/  PRMT R57, R79, 0x8880, RZ ;  /* 0x000088804f397816 */ /* 0x002fca00000000ff */
[----:B------:R-:W-:-:S07]  /*3130*/  IMAD R86, R57, R72, RZ ;  /* 0x0000004839567224 */ /* 0x000fce00078e02ff */
.L_x_60:
[----:B------:R-:W-:Y:S05]  /*3140*/  BSYNC B1 ;  /* 0x0000000000017941 */ /* 0x000fea0003800000 */
.L_x_59:
        /* <DEDUP_REMOVED lines=9> */
.L_x_62:
[----:B------:R-:W-:Y:S05]  /*31e0*/  BSYNC B1 ;  /* 0x0000000000017941 */ /* 0x000fea0003800000 */
.L_x_61:
[----:B------:R-:W-:Y:S01]  /*31f0*/  @!P4 IMAD R63, R63, R19, R86 ;  /* 0x000000133f3fc224 */ /* 0x000fe200078e0256 */
[----:B------:R-:W-:Y:S04]  /*3200*/  BSSY B1, `(.L_x_63) ;  /* 0x0000006000017945 */ /* 0x000fe80003800000 */
[----:B------:R0:W-:Y:S01]  /*3210*/  @!P4 STG.E.U8 desc[UR38][R8.64+0x9], R63 ;  /* 0x0000093f0800c986 */ /* 0x0001e2000c101126 */
[----:B------:R-:W-:Y:S05]  /*3220*/  @P5 BRA `(.L_x_64) ;  /* 0x00000000000c5947 */ /* 0x000fea0003800000 */
[----:B------:R-:W1:Y:S02]  /*3230*/  LDG.E.U8 R79, desc[UR38][R12.64+0x10] ;  /* 0x000010260c4f7981 */ /* 0x000e64000c1e1100 */
[----:B-1----:R-:W-:-:S05]  /*3240*/  PRMT R57, R79, 0x8880, RZ ;  /* 0x000088804f397816 */ /* 0x002fca00000000ff */
[----:B------:R-:W-:-:S07]  /*3250*/  IMAD R86, R57, R72, RZ ;  /* 0x0000004839567224 */ /* 0x000fce00078e02ff */
.L_x_64:
[----:B------:R-:W-:Y:S05]  /*3260*/  BSYNC B1 ;  /* 0x0000000000017941 */ /* 0x000fea0003800000 */
.L_x_63:
        /* <DEDUP_REMOVED lines=9> */
.L_x_66:
[----:B------:R-:W-:Y:S05]  /*3300*/  BSYNC B1 ;  /* 0x0000000000017941 */ /* 0x000fea0003800000 */
.L_x_65:
[----:B------:R-:W-:Y:S01]  /*3310*/  @!P4 IMAD R49, R49, R19, R86 ;  /* 0x000000133131c224 */ /* 0x000fe200078e0256 */
[----:B------:R-:W-:Y:S04]  /*3320*/  BSSY B1, `(.L_x_67) ;  /* 0x0000006000017945 */ /* 0x000fe80003800000 */
[----:B------:R0:W-:Y:S01]  /*3330*/  @!P4 STG.E.U8 desc[UR38][R4.64+0x11], R49 ;  /* 0x000011310400c986 */ /* 0x0001e2000c101126 */
[----:B------:R-:W-:Y:S05]  /*3340*/  @P5 BRA `(.L_x_68) ;  /* 0x00000000000c5947 */ /* 0x000fea0003800000 */
[----:B------:R-:W0:Y:S02]  /*3350*/  LDG.E.U8 R79, desc[UR38][R14.64+0x10] ;  /* 0x000010260e4f7981 */ /* 0x000e24000c1e1100 */
[----:B0-----:R-:W-:-:S05]  /*3360*/  PRMT R49, R79, 0x8880, RZ ;  /* 0x000088804f317816 */ /* 0x001fca00000000ff */
[----:B------:R-:W-:-:S07]  /*3370*/  IMAD R86, R49, R72, RZ ;  /* 0x0000004831567224 */ /* 0x000fce00078e02ff */
.L_x_68:
[----:B------:R-:W-:Y:S05]  /*3380*/  BSYNC B1 ;  /* 0x0000000000017941 */ /* 0x000fea0003800000 */
.L_x_67:
[C---:B------:R-:W-:Y:S01]  /*3390*/  ISETP.LT.OR P4, PT, R3.reuse, 0x12, !P0 ;  /* 0x000000120300780c */ /* 0x040fe20004781670 */
[----:B0-----:R-:W-:Y:S01]  /*33a0*/  @!P5 IMAD R49, R50, R19, R86 ;  /* 0x000000133231d224 */ /* 0x001fe200078e0256 */
[----:B------:R-:W-:Y:S04]  /*33b0*/  BSSY B1, `(.L_x_69) ;  /* 0x0000007000017945 */ /* 0x000fe80003800000 */
[----:B------:R0:W-:Y:S01]  /*33c0*/  @!P5 STG.E.U8 desc[UR38][R6.64+0x10], R49 ;  /* 0x000010310600d986 */ /* 0x0001e2000c101126 */
[----:B------:R-:W-:-:S06]  /*33d0*/  ISETP.LT.OR P5, PT, R3, 0x19, !P3 ;  /* 0x000000190300780c */ /* 0x000fcc0005fa1670 */
[----:B------:R-:W-:Y:S07]  /*33e0*/  @P4 BRA `(.L_x_70) ;  /* 0x00000000000c4947 */ /* 0x000fee0003800000 */
[----:B------:R-:W0:Y:S02]  /*33f0*/  LDG.E.U8 R79, desc[UR38][R14.64+0x11] ;  /* 0x000011260e4f7981 */ /* 0x000e24000c1e1100 */
[----:B0-----:R-:W-:-:S05]  /*3400*/  PRMT R49, R79, 0x8880, RZ ;  /* 0x000088804f317816 */ /* 0x001fca00000000ff */
[----:B------:R-:W-:-:S07]  /*3410*/  IMAD R86, R49, R72, RZ ;  /* 0x0000004831567224 */ /* 0x000fce00078e02ff */
.L_x_70:
[----:B------:R-:W-:Y:S05]  /*3420*/  BSYNC B1 ;  /* 0x0000000000017941 */ /* 0x000fea0003800000 */
.L_x_69:
[----:B------:R-:W-:Y:S01]  /*3430*/  @!P4 IMAD R51, R51, R19, R86 ;  /* 0x000000133333c224 */ /* 0x000fe200078e0256 */
[----:B------:R-:W-:Y:S04]  /*3440*/  BSSY B1, `(.L_x_71) ;  /* 0x0000006000017945 */ /* 0x000fe80003800000 */
[----:B------:R0:W-:Y:S01]  /*3450*/  @!P4 STG.E.U8 desc[UR38][R6.64+0x11], R51 ;  /* 0x000011330600c986 */ /* 0x0001e2000c101126 */
[----:B------:R-:W-:Y:S05]  /*3460*/  @P5 BRA `(.L_x_72) ;  /* 0x00000000000c5947 */ /* 0x000fea0003800000 */
[----:B------:R-:W0:Y:S02]  /*3470*/  LDG.E.U8 R79, desc[UR38][R12.64+0x18] ;  /* 0x000018260c4f7981 */ /* 0x000e24000c1e1100 */
[----:B0-----:R-:W-:-:S05]  /*3480*/  PRMT R49, R79, 0x8880, RZ ;  /* 0x000088804f317816 */ /* 0x001fca00000000ff */
[----:B------:R-:W-:-:S07]  /*3490*/  IMAD R86, R49, R72, RZ ;  /* 0x0000004831567224 */ /* 0x000fce00078e02ff */
.L_x_72:
[----:B------:R-:W-:Y:S05]  /*34a0*/  BSYNC B1 ;  /* 0x0000000000017941 */ /* 0x000fea0003800000 */
.L_x_71:
        /* <DEDUP_REMOVED lines=9> */
.L_x_74:
[----:B------:R-:W-:Y:S05]  /*3540*/  BSYNC B1 ;  /* 0x0000000000017941 */ /* 0x000fea0003800000 */
.L_x_73:
[----:B------:R-:W-:Y:S01]  /*3550*/  @!P4 IMAD R53, R53, R19, R86 ;  /* 0x000000133535c224 */ /* 0x000fe200078e0256 */
[----:B------:R-:W-:Y:S04]  /*3560*/  BSSY B1, `(.L_x_75) ;  /* 0x0000006000017945 */ /* 0x000fe80003800000 */
[----:B------:R0:W-:Y:S01]  /*3570*/  @!P4 STG.E.U8 desc[UR38][R4.64+0x19], R53 ;  /* 0x000019350400c986 */ /* 0x0001e2000c101126 */
[----:B------:R-:W-:Y:S05]  /*3580*/  @P5 BRA `(.L_x_76) ;  /* 0x00000000000c5947 */ /* 0x000fea0003800000 */
[----:B------:R-:W0:Y:S02]  /*3590*/  LDG.E.U8 R79, desc[UR38][R14.64+0x18] ;  /* 0x000018260e4f7981 */ /* 0x000e24000c1e1100 */
[----:B0-----:R-:W-:-:S05]  /*35a0*/  PRMT R49, R79, 0x8880, RZ ;  /* 0x000088804f317816 */ /* 0x001fca00000000ff */
[----:B------:R-:W-:-:S07]  /*35b0*/  IMAD R86, R49, R72, RZ ;  /* 0x0000004831567224 */ /* 0x000fce00078e02ff */
.L_x_76:
[----:B------:R-:W-:Y:S05]  /*35c0*/  BSYNC B1 ;  /* 0x0000000000017941 */ /* 0x000fea0003800000 */
.L_x_75:
        /* <DEDUP_REMOVED lines=9> */
.L_x_78:
[----:B------:R-:W-:Y:S05]  /*3660*/  BSYNC B1 ;  /* 0x0000000000017941 */ /* 0x000fea0003800000 */
.L_x_77:
[----:B------:R-:W-:Y:S01]  /*3670*/  @!P4 IMAD R55, R55, R19, R86 ;  /* 0x000000133737c224 */ /* 0x000fe200078e0256 */
[----:B------:R-:W-:Y:S04]  /*3680*/  BSSY B1, `(.L_x_79) ;  /* 0x0000006000017945 */ /* 0x000fe80003800000 */
[----:B------:R0:W-:Y:S01]  /*3690*/  @!P4 STG.E.U8 desc[UR38][R6.64+0x19], R55 ;  /* 0x000019370600c986 */ /* 0x0001e2000c101126 */
[----:B------:R-:W-:Y:S05]  /*36a0*/  @P5 BRA `(.L_x_80) ;  /* 0x00000000000c5947 */ /* 0x000fea0003800000 */
[----:B------:R-:W0:Y:S02]  /*36b0*/  LDG.E.U8 R79, desc[UR38][R20.64+0x10] ;  /* 0x00001026144f7981 */ /* 0x000e24000c1e1100 */
[----:B0-----:R-:W-:-:S05]  /*36c0*/  PRMT R49, R79, 0x8880, RZ ;  /* 0x000088804f317816 */ /* 0x001fca00000000ff */
[----:B------:R-:W-:-:S07]  /*36d0*/  IMAD R86, R49, R72, RZ ;  /* 0x0000004831567224 */ /* 0x000fce00078e02ff */
.L_x_80:
[----:B------:R-:W-:Y:S05]  /*36e0*/  BSYNC B1 ;  /* 0x0000000000017941 */ /* 0x000fea0003800000 */
.L_x_79:
        /* <DEDUP_REMOVED lines=9> */
.L_x_82:
[----:B------:R-:W-:Y:S05]  /*3780*/  BSYNC B1 ;  /* 0x0000000000017941 */ /* 0x000fea0003800000 */
.L_x_81:
[----:B------:R-:W-:Y:S01]  /*3790*/  @!P4 IMAD R41, R41, R19, R86 ;  /* 0x000000132929c224 */ /* 0x000fe200078e0256 */
[----:B------:R-:W-:Y:S04]  /*37a0*/  BSSY B1, `(.L_x_83) ;  /* 0x0000006000017945 */ /* 0x000fe80003800000 */
[----:B------:R0:W-:Y:S01]  /*37b0*/  @!P4 STG.E.U8 desc[UR38][R10.64+0x11], R41 ;  /* 0x000011290a00c986 */ /* 0x0001e2000c101126 */
[----:B------:R-:W-:Y:S05]  /*37c0*/  @P5 BRA `(.L_x_84) ;  /* 0x00000000000c5947 */ /* 0x000fea0003800000 */
[----:B------:R-:W0:Y:S02]  /*37d0*/  LDG.E.U8 R79, desc[UR38][R64.64+0x10] ;  /* 0x00001026404f7981 */ /* 0x000e24000c1e1100 */
[----:B0-----:R-:W-:-:S05]  /*37e0*/  PRMT R41, R79, 0x8880, RZ ;  /* 0x000088804f297816 */ /* 0x001fca00000000ff */
[----:B------:R-:W-:-:S07]  /*37f0*/  IMAD R86, R41, R72, RZ ;  /* 0x0000004829567224 */ /* 0x000fce00078e02ff */
.L_x_84:
[----:B------:R-:W-:Y:S05]  /*3800*/  BSYNC B1 ;  /* 0x0000000000017941 */ /* 0x000fea0003800000 */
.L_x_83:
        /* <DEDUP_REMOVED lines=9> */
.L_x_86:
[----:B------:R-:W-:Y:S05]  /*38a0*/  BSYNC B1 ;  /* 0x0000000000017941 */ /* 0x000fea0003800000 */
.L_x_85:
[----:B------:R-:W-:Y:S01]  /*38b0*/  @!P4 IMAD R43, R43, R19, R86 ;  /* 0x000000132b2bc224 */ /* 0x000fe200078e0256 */
[----:B------:R-:W-:Y:S04]  /*38c0*/  BSSY B1, `(.L_x_87) ;  /* 0x0000006000017945 */ /* 0x000fe80003800000 */
[----:B------:R0:W-:Y:S01]  /*38d0*/  @!P4 STG.E.U8 desc[UR38][R8.64+0x11], R43 ;  /* 0x0000112b0800c986 */ /* 0x0001e2000c101126 */
[----:B------:R-:W-:Y:S05]  /*38e0*/  @P5 BRA `(.L_x_88) ;  /* 0x00000000000c5947 */ /* 0x000fea0003800000 */
[----:B------:R-:W0:Y:S02]  /*38f0*/  LDG.E.U8 R79, desc[UR38][R20.64+0x18] ;  /* 0x00001826144f7981 */ /* 0x000e24000c1e1100 */
[----:B0-----:R-:W-:-:S05]  /*3900*/  PRMT R41, R79, 0x8880, RZ ;  /* 0x000088804f297816 */ /* 0x001fca00000000ff */
[----:B------:R-:W-:-:S07]  /*3910*/  IMAD R86, R41, R72, RZ ;  /* 0x0000004829567224 */ /* 0x000fce00078e02ff */
.L_x_88:
[----:B------:R-:W-:Y:S05]  /*3920*/  BSYNC B1 ;  /* 0x0000000000017941 */ /* 0x000fea0003800000 */
.L_x_87:
        /* <DEDUP_REMOVED lines=9> */
.L_x_90:
[----:B------:R-:W-:Y:S05]  /*39c0*/  BSYNC B1 ;  /* 0x0000000000017941 */ /* 0x000fea0003800000 */
.L_x_89:
[----:B------:R-:W-:Y:S01]  /*39d0*/  @!P4 IMAD R45, R45, R19, R86 ;  /* 0x000000132d2dc224 */ /* 0x000fe200078e0256 */
[----:B------:R-:W-:Y:S04]  /*39e0*/  BSSY B1, `(.L_x_91) ;  /* 0x0000006000017945 */ /* 0x000fe80003800000 */
[----:B------:R0:W-:Y:S01]  /*39f0*/  @!P4 STG.E.U8 desc[UR38][R10.64+0x19], R45 ;  /* 0x0000192d0a00c986 */ /* 0x0001e2000c101126 */
[----:B------:R-:W-:Y:S05]  /*3a00*/  @P5 BRA `(.L_x_92) ;  /* 0x00000000000c5947 */ /* 0x000fea0003800000 */
[----:B------:R-:W0:Y:S02]  /*3a10*/  LDG.E.U8 R79, desc[UR38][R64.64+0x18] ;  /* 0x00001826404f7981 */ /* 0x000e24000c1e1100 */
[----:B0-----:R-:W-:-:S05]  /*3a20*/  PRMT R41, R79, 0x8880, RZ ;  /* 0x000088804f297816 */ /* 0x001fca00000000ff */
[----:B------:R-:W-:-:S07]  /*3a30*/  IMAD R86, R41, R72, RZ ;  /* 0x0000004829567224 */ /* 0x000fce00078e02ff */
.L_x_92:
[----:B------:R-:W-:Y:S05]  /*3a40*/  BSYNC B1 ;  /* 0x0000000000017941 */ /* 0x000fea0003800000 */
.L_x_91:
        /* <DEDUP_REMOVED lines=9> */
.L_x_94:
[----:B------:R-:W-:Y:S05]  /*3ae0*/  BSYNC B1 ;  /* 0x0000000000017941 */ /* 0x000fea0003800000 */
.L_x_93:
[----:B------:R-:W-:Y:S01]  /*3af0*/  @!P4 IMAD R47, R47, R19, R86 ;  /* 0x000000132f2fc224 */ /* 0x000fe200078e0256 */
[----:B------:R-:W-:Y:S04]  /*3b00*/  BSSY B1, `(.L_x_95) ;  /* 0x0000006000017945 */ /* 0x000fe80003800000 */
[----:B------:R0:W-:Y:S01]  /*3b10*/  @!P4 STG.E.U8 desc[UR38][R8.64+0x19], R47 ;  /* 0x0000192f0800c986 */ /* 0x0001e2000c101126 */
[----:B------:R-:W-:Y:S05]  /*3b20*/  @P5 BRA `(.L_x_96) ;  /* 0x00000000000c5947 */ /* 0x000fea0003800000 */
[----:B------:R-:W0:Y:S02]  /*3b30*/  LDG.E.U8 R79, desc[UR38][R12.64+0x20] ;  /* 0x000020260c4f7981 */ /* 0x000e24000c1e1100 */
[----:B0-----:R-:W-:-:S05]  /*3b40*/  PRMT R41, R79, 0x8880, RZ ;  /* 0x000088804f297816 */ /* 0x001fca00000000ff */
[----:B------:R-:W-:-:S07]  /*3b50*/  IMAD R86, R41, R72, RZ ;  /* 0x0000004829567224 */ /* 0x000fce00078e02ff */
.L_x_96:
[----:B------:R-:W-:Y:S05]  /*3b60*/  BSYNC B1 ;  /* 0x0000000000017941 */ /* 0x000fea0003800000 */
.L_x_95:
        /* <DEDUP_REMOVED lines=9> */
.L_x_98:
[----:B------:R-:W-:Y:S05]  /*3c00*/  BSYNC B1 ;  /* 0x0000000000017941 */ /* 0x000fea0003800000 */
.L_x_97:
[----:B------:R-:W-:Y:S01]  /*3c10*/  @!P4 IMAD R33, R33, R19, R86 ;  /* 0x000000132121c224 */ /* 0x000fe200078e0256 */
[----:B------:R-:W-:Y:S04]  /*3c20*/  BSSY B1, `(.L_x_99) ;  /* 0x0000006000017945 */ /* 0x000fe80003800000 */
[----:B------:R0:W-:Y:S01]  /*3c30*/  @!P4 STG.E.U8 desc[UR38][R4.64+0x21], R33 ;  /* 0x000021210400c986 */ /* 0x0001e2000c101126 */
[----:B------:R-:W-:Y:S05]  /*3c40*/  @P5 BRA `(.L_x_100) ;  /* 0x00000000000c5947 */ /* 0x000fea0003800000 */
[----:B------:R-:W0:Y:S02]  /*3c50*/  LDG.E.U8 R79, desc[UR38][R14.64+0x20] ;  /* 0x000020260e4f7981 */ /* 0x000e24000c1e1100 */
[----:B0-----:R-:W-:-:S05]  /*3c60*/  PRMT R33, R79, 0x8880, RZ ;  /* 0x000088804f217816 */ /* 0x001fca00000000ff */
[----:B------:R-:W-:-:S07]  /*3c70*/  IMAD R86, R33, R72, RZ ;  /* 0x0000004821567224 */ /* 0x000fce00078e02ff */
.L_x_100:
[----:B------:R-:W-:Y:S05]  /*3c80*/  BSYNC B1 ;  /* 0x0000000000017941 */ /* 0x000fea0003800000 */
.L_x_99:
[C---:B------:R-:W-:Y:S01]  /*3c90*/  ISETP.LT.OR P4, PT, R3.reuse, 0x22, !P0 ;  /* 0x000000220300780c */ /* 0x040fe20004781670 */
[----:B0-----:R-:W-:Y:S01]  /*3ca0*/  @!P5 IMAD R33, R34, R19, R86 ;  /* 0x000000132221d224 */ /* 0x001fe200078e0256 */
[----:B------:R-:W-:Y:S04]  /*3cb0*/  BSSY B1, `(.L_x_101) ;  /* 0x0000008000017945 */ /* 0x000fe80003800000 */
[----:B------:R0:W-:Y:S01]  /*3cc0*/  @!P5 STG.E.U8 desc[UR38][R6.64+0x20], R33 ;  /* 0x000020210600d986 */ /* 0x0001e2000c101126 */
[C---:B------:R-:W-:Y:S02]  /*3cd0*/  ISETP.LT.OR P5, PT, R3.reuse, 0x29, !P3 ;  /* 0x000000290300780c */ /* 0x040fe40005fa1670 */
[----:B------:R-:W-:-:S04]  /*3ce0*/  ISETP.LT.OR P3, PT, R3, 0x2a, !P3 ;  /* 0x0000002a0300780c */ /* 0x000fc80005f61670 */
[----:B------:R-:W-:Y:S09]  /*3cf0*/  @P4 BRA `(.L_x_102) ;  /* 0x00000000000c4947 */ /* 0x000ff20003800000 */
[----:B------:R-:W0:Y:S02]  /*3d00*/  LDG.E.U8 R79, desc[UR38][R14.64+0x21] ;  /* 0x000021260e4f7981 */ /* 0x000e24000c1e1100 */
[----:B0-----:R-:W-:-:S05]  /*3d10*/  PRMT R33, R79, 0x8880, RZ ;  /* 0x000088804f217816 */ /* 0x001fca00000000ff */
[----:B------:R-:W-:-:S07]  /*3d20*/  IMAD R86, R33, R72, RZ ;  /* 0x0000004821567224 */ /* 0x000fce00078e02ff */
.L_x_102:
[----:B------:R-:W-:Y:S05]  /*3d30*/  BSYNC B1 ;  /* 0x0000000000017941 */ /* 0x000fea0003800000 */
.L_x_101:
[----:B------:R-:W-:Y:S01]  /*3d40*/  @!P4 IMAD R35, R35, R19, R86 ;  /* 0x000000132323c224 */ /* 0x000fe200078e0256 */
[----:B------:R-:W-:Y:S04]  /*3d50*/  BSSY B1, `(.L_x_103) ;  /* 0x0000006000017945 */ /* 0x000fe80003800000 */
[----:B------:R0:W-:Y:S01]  /*3d60*/  @!P4 STG.E.U8 desc[UR38][R6.64+0x21], R35 ;  /* 0x000021230600c986 */ /* 0x0001e2000c101126 */
[----:B------:R-:W-:Y:S05]  /*3d70*/  @P5 BRA `(.L_x_104) ;  /* 0x00000000000c5947 */ /* 0x000fea0003800000 */
[----:B------:R-:W0:Y:S02]  /*3d80*/  LDG.E.U8 R79, desc[UR38][R12.64+0x28] ;  /* 0x000028260c4f7981 */ /* 0x000e24000c1e1100 */
[----:B0-----:R-:W-:-:S05]  /*3d90*/  PRMT R33, R79, 0x8880, RZ ;  /* 0x000088804f217816 */ /* 0x001fca00000000ff */
[----:B------:R-:W-:-:S07]  /*3da0*/  IMAD R86, R33, R72, RZ ;  /* 0x0000004821567224 */ /* 0x000fce00078e02ff */
.L_x_104:
[----:B------:R-:W-:Y:S05]  /*3db0*/  BSYNC B1 ;  /* 0x0000000000017941 */ /* 0x000fea0003800000 */
.L_x_103:
[----:B0-----:R-:W-:Y:S01]  /*3dc0*/  @!P5 IMAD R33, R36, R19, R86 ;  /* 0x000000132421d224 */ /* 0x001fe200078e0256 */
[----:B------:R-:W-:Y:S04]  /*3dd0*/  BSSY B1, `(.L_x_105) ;  /* 0x0000006000017945 */ /* 0x000fe80003800000 */
[----:B------:R0:W-:Y:S01]  /*3de0*/  @!P5 STG.E.U8 desc[UR38][R4.64+0x28], R33 ;  /* 0x000028210400d986 */ /* 0x0001e2000c101126 */
[----:B------:R-:W-:Y:S05]  /*3df0*/  @P3 BRA `(.L_x_106) ;  /* 0x00000000000c3947 */ /* 0x000fea0003800000 */
[----:B------:R-:W0:Y:S02]  /*3e00*/  LDG.E.U8 R79, desc[UR38][R12.64+0x29] ;  /* 0x000029260c4f7981 */ /* 0x000e24000c1e1100 */
[----:B0-----:R-:W-:-:S05]  /*3e10*/  PRMT R33, R79, 0x8880, RZ ;  /* 0x000088804f217816 */ /* 0x001fca00000000ff */
[----:B------:R-:W-:-:S07]  /*3e20*/  IMAD R86, R33, R72, RZ ;  /* 0x0000004821567224 */ /* 0x000fce00078e02ff */
.L_x_106:
[----:B------:R-:W-:Y:S05]  /*3e30*/  BSYNC B1 ;  /* 0x0000000000017941 */ /* 0x000fea0003800000 */
.L_x_105:
[----:B------:R-:W-:Y:S01]  /*3e40*/  ISETP.LT.OR P4, PT, R3, 0x29, !P0 ;  /* 0x000000290300780c */ /* 0x000fe20004781670 */
[----:B------:R-:W-:Y:S01]  /*3e50*/  @!P3 IMAD R37, R37, R19, R86 ;  /* 0x000000132525b224 */ /* 0x000fe200078e0256 */
[----:B------:R-:W-:Y:S01]  /*3e60*/  BSSY B1, `(.L_x_107) ;  /* 0x0000009000017945 */ /* 0x000fe20003800000 */
[C---:B------:R-:W-:Y:S02]  /*3e70*/  ISETP.LT.OR P0, PT, R3.reuse, 0x2a, !P0 ;  /* 0x0000002a0300780c */ /* 0x040fe40004701670 */
[C---:B------:R-:W-:Y:S01]  /*3e80*/  ISETP.LT.OR P5, PT, R3.reuse, 0x21, !P1 ;  /* 0x000000210300780c */ /* 0x040fe20004fa1670 */
[----:B------:R0:W-:Y:S01]  /*3e90*/  @!P3 STG.E.U8 desc[UR38][R4.64+0x29], R37 ;  /* 0x000029250400b986 */ /* 0x0001e2000c101126 */
[----:B------:R-:W-:-:S06]  /*3ea0*/  ISETP.LT.OR P3, PT, R3, 0x22, !P1 ;  /* 0x000000220300780c */ /* 0x000fcc0004f61670 */
[----:B------:R-:W-:Y:S07]  /*3eb0*/  @P4 BRA `(.L_x_108) ;  /* 0x00000000000c4947 */ /* 0x000fee0003800000 */
[----:B------:R-:W0:Y:S02]  /*3ec0*/  LDG.E.U8 R79, desc[UR38][R14.64+0x28] ;  /* 0x000028260e4f7981 */ /* 0x000e24000c1e1100 */
[----:B01----:R-:W-:-:S05]  /*3ed0*/  PRMT R5, R79, 0x8880, RZ ;  /* 0x000088804f057816 */ /* 0x003fca00000000ff */
[----:B------:R-:W-:-:S07]  /*3ee0*/  IMAD R86, R5, R72, RZ ;  /* 0x0000004805567224 */ /* 0x000fce00078e02ff */
.L_x_108:
[----:B------:R-:W-:Y:S05]  /*3ef0*/  BSYNC B1 ;  /* 0x0000000000017941 */ /* 0x000fea0003800000 */
.L_x_107:
[----:B01----:R-:W-:Y:S01]  /*3f00*/  @!P4 IMAD R5, R38, R19, R86 ;  /* 0x000000132605c224 */ /* 0x003fe200078e0256 */
[----:B------:R-:W-:Y:S04]  /*3f10*/  BSSY B1, `(.L_x_109) ;  /* 0x0000006000017945 */ /* 0x000fe80003800000 */
[----:B------:R0:W-:Y:S01]  /*3f20*/  @!P4 STG.E.U8 desc[UR38][R6.64+0x28], R5 ;  /* 0x000028050600c986 */ /* 0x0001e2000c101126 */
[----:B------:R-:W-:Y:S05]  /*3f30*/  @P0 BRA `(.L_x_110) ;  /* 0x00000000000c0947 */ /* 0x000fea0003800000 */
[----:B------:R-:W0:Y:S02]  /*3f40*/  LDG.E.U8 R79, desc[UR38][R14.64+0x29] ;  /* 0x000029260e4f7981 */ /* 0x000e24000c1e1100 */
[----:B0-----:R-:W-:-:S05]  /*3f50*/  PRMT R5, R79, 0x8880, RZ ;  /* 0x000088804f057816 */ /* 0x001fca00000000ff */
[----:B------:R-:W-:-:S07]  /*3f60*/  IMAD R86, R5, R72, RZ ;  /* 0x0000004805567224 */ /* 0x000fce00078e02ff */
.L_x_110:
[----:B------:R-:W-:Y:S05]  /*3f70*/  BSYNC B1 ;  /* 0x0000000000017941 */ /* 0x000fea0003800000 */
.L_x_109:
[----:B------:R-:W-:Y:S01]  /*3f80*/  @!P0 IMAD R39, R39, R19, R86 ;  /* 0x0000001327278224 */ /* 0x000fe200078e0256 */
[----:B------:R-:W-:Y:S04]  /*3f90*/  BSSY B1, `(.L_x_111) ;  /* 0x0000006000017945 */ /* 0x000fe80003800000 */
[----:B------:R1:W-:Y:S01]  /*3fa0*/  @!P0 STG.E.U8 desc[UR38][R6.64+0x29], R39 ;  /* 0x0000292706008986 */ /* 0x0003e2000c101126 */
[----:B------:R-:W-:Y:S05]  /*3fb0*/  @P5 BRA `(.L_x_112) ;  /* 0x00000000000c5947 */ /* 0x000fea0003800000 */
[----:B------:R-:W0:Y:S02]  /*3fc0*/  LDG.E.U8 R79, desc[UR38][R20.64+0x20] ;  /* 0x00002026144f7981 */ /* 0x000e24000c1e1100 */
[----:B0-----:R-:W-:-:S05]  /*3fd0*/  PRMT R5, R79, 0x8880, RZ ;  /* 0x000088804f057816 */ /* 0x001fca00000000ff */
[----:B------:R-:W-:-:S07]  /*3fe0*/  IMAD R86, R5, R72, RZ ;  /* 0x0000004805567224 */ /* 0x000fce00078e02ff */
.L_x_112:
[----:B------:R-:W-:Y:S05]  /*3ff0*/  BSYNC B1 ;  /* 0x0000000000017941 */ /* 0x000fea0003800000 */
.L_x_111:
[----:B0-----:R-:W-:Y:S01]  /*4000*/  @!P5 IMAD R5, R24, R19, R86 ;  /* 0x000000131805d224 */ /* 0x001fe200078e0256 */
[----:B------:R-:W-:Y:S04]  /*4010*/  BSSY B1, `(.L_x_113) ;  /* 0x0000006000017945 */ /* 0x000fe80003800000 */
[----:B------:R0:W-:Y:S01]  /*4020*/  @!P5 STG.E.U8 desc[UR38][R10.64+0x20], R5 ;  /* 0x000020050a00d986 */ /* 0x0001e2000c101126 */
[----:B------:R-:W-:Y:S05]  /*4030*/  @P3 BRA `(.L_x_114) ;  /* 0x00000000000c3947 */ /* 0x000fea0003800000 */
[----:B------:R-:W0:Y:S02]  /*4040*/  LDG.E.U8 R79, desc[UR38][R20.64+0x21] ;  /* 0x00002126144f7981 */ /* 0x000e24000c1e1100 */
[----:B0-----:R-:W-:-:S05]  /*4050*/  PRMT R5, R79, 0x8880, RZ ;  /* 0x000088804f057816 */ /* 0x001fca00000000ff */
[----:B------:R-:W-:-:S07]  /*4060*/  IMAD R86, R5, R72, RZ ;  /* 0x0000004805567224 */ /* 0x000fce00078e02ff */
.L_x_114:
[----:B------:R-:W-:Y:S05]  /*4070*/  BSYNC B1 ;  /* 0x0000000000017941 */ /* 0x000fea0003800000 */
.L_x_113:
[----:B------:R-:W-:Y:S01]  /*4080*/  ISETP.LT.OR P4, PT, R3, 0x21, !P2 ;  /* 0x000000210300780c */ /* 0x000fe20005781670 */
[----:B------:R-:W-:Y:S01]  /*4090*/  @!P3 IMAD R25, R25, R19, R86 ;  /* 0x000000131919b224 */ /* 0x000fe200078e0256 */
[----:B------:R-:W-:Y:S01]  /*40a0*/  BSSY B1, `(.L_x_115) ;  /* 0x000000a000017945 */ /* 0x000fe20003800000 */
[C---:B------:R-:W-:Y:S02]  /*40b0*/  ISETP.LT.OR P0, PT, R3.reuse, 0x22, !P2 ;  /* 0x000000220300780c */ /* 0x040fe40005701670 */
[C---:B------:R-:W-:Y:S01]  /*40c0*/  ISETP.LT.OR P5, PT, R3.reuse, 0x29, !P2 ;  /* 0x000000290300780c */ /* 0x040fe200057a1670 */
[----:B------:R0:W-:Y:S01]  /*40d0*/  @!P3 STG.E.U8 desc[UR38][R10.64+0x21], R25 ;  /* 0x000021190a00b986 */ /* 0x0001e2000c101126 */
[C---:B------:R-:W-:Y:S02]  /*40e0*/  ISETP.LT.OR P3, PT, R3.reuse, 0x29, !P1 ;  /* 0x000000290300780c */ /* 0x040fe40004f61670 */
[----:B------:R-:W-:-:S04]  /*40f0*/  ISETP.LT.OR P1, PT, R3, 0x2a, !P1 ;  /* 0x0000002a0300780c */ /* 0x000fc80004f21670 */
[----:B------:R-:W-:Y:S09]  /*4100*/  @P4 BRA `(.L_x_116) ;  /* 0x00000000000c4947 */ /* 0x000ff20003800000 */
[----:B------:R-:W0:Y:S02]  /*4110*/  LDG.E.U8 R79, desc[UR38][R64.64+0x20] ;  /* 0x00002026404f7981 */ /* 0x000e24000c1e1100 */
[----:B0-----:R-:W-:-:S05]  /*4120*/  PRMT R5, R79, 0x8880, RZ ;  /* 0x000088804f057816 */ /* 0x001fca00000000ff */
[----:B------:R-:W-:-:S07]  /*4130*/  IMAD R86, R5, R72, RZ ;  /* 0x0000004805567224 */ /* 0x000fce00078e02ff */
.L_x_116:
[----:B------:R-:W-:Y:S05]  /*4140*/  BSYNC B1 ;  /* 0x0000000000017941 */ /* 0x000fea0003800000 */
.L_x_115:
[----:B0-----:R-:W-:Y:S01]  /*4150*/  @!P4 IMAD R5, R26, R19, R86 ;  /* 0x000000131a05c224 */ /* 0x001fe200078e0256 */
[----:B------:R-:W-:Y:S04]  /*4160*/  BSSY B1, `(.L_x_117) ;  /* 0x0000006000017945 */ /* 0x000fe80003800000 */
[----:B------:R0:W-:Y:S01]  /*4170*/  @!P4 STG.E.U8 desc[UR38][R8.64+0x20], R5 ;  /* 0x000020050800c986 */ /* 0x0001e2000c101126 */
[----:B------:R-:W-:Y:S05]  /*4180*/  @P0 BRA `(.L_x_118) ;  /* 0x00000000000c0947 */ /* 0x000fea0003800000 */
[----:B------:R-:W0:Y:S02]  /*4190*/  LDG.E.U8 R79, desc[UR38][R64.64+0x21] ;  /* 0x00002126404f7981 */ /* 0x000e24000c1e1100 */
[----:B0-----:R-:W-:-:S05]  /*41a0*/  PRMT R5, R79, 0x8880, RZ ;  /* 0x000088804f057816 */ /* 0x001fca00000000ff */
[----:B------:R-:W-:-:S07]  /*41b0*/  IMAD R86, R5, R72, RZ ;  /* 0x0000004805567224 */ /* 0x000fce00078e02ff */
.L_x_118:
[----:B------:R-:W-:Y:S05]  /*41c0*/  BSYNC B1 ;  /* 0x0000000000017941 */ /* 0x000fea0003800000 */
.L_x_117:
[----:B------:R-:W-:Y:S01]  /*41d0*/  @!P0 IMAD R27, R27, R19, R86 ;  /* 0x000000131b1b8224 */ /* 0x000fe200078e0256 */
[----:B------:R-:W-:Y:S04]  /*41e0*/  BSSY B1, `(.L_x_119) ;  /* 0x0000006000017945 */ /* 0x000fe80003800000 */
[----:B------:R0:W-:Y:S01]  /*41f0*/  @!P0 STG.E.U8 desc[UR38][R8.64+0x21], R27 ;  /* 0x0000211b08008986 */ /* 0x0001e2000c101126 */
[----:B------:R-:W-:Y:S05]  /*4200*/  @P3 BRA `(.L_x_120) ;  /* 0x00000000000c3947 */ /* 0x000fea0003800000 */
[----:B------:R-:W0:Y:S02]  /*4210*/  LDG.E.U8 R79, desc[UR38][R20.64+0x28] ;  /* 0x00002826144f7981 */ /* 0x000e24000c1e1100 */
[----:B0-----:R-:W-:-:S05]  /*4220*/  PRMT R5, R79, 0x8880, RZ ;  /* 0x000088804f057816 */ /* 0x001fca00000000ff */
[----:B------:R-:W-:-:S07]  /*4230*/  IMAD R86, R5, R72, RZ ;  /* 0x0000004805567224 */ /* 0x000fce00078e02ff */
.L_x_120:
[----:B------:R-:W-:Y:S05]  /*4240*/  BSYNC B1 ;  /* 0x0000000000017941 */ /* 0x000fea0003800000 */
.L_x_119:
[----:B0-----:R-:W-:Y:S01]  /*4250*/  @!P3 IMAD R5, R28, R19, R86 ;  /* 0x000000131c05b224 */ /* 0x001fe200078e0256 */
[----:B------:R-:W-:Y:S04]  /*4260*/  BSSY B1, `(.L_x_121) ;  /* 0x0000006000017945 */ /* 0x000fe80003800000 */
[----:B------:R0:W-:Y:S01]  /*4270*/  @!P3 STG.E.U8 desc[UR38][R10.64+0x28], R5 ;  /* 0x000028050a00b986 */ /* 0x0001e2000c101126 */
[----:B------:R-:W-:Y:S05]  /*4280*/  @P1 BRA `(.L_x_122) ;  /* 0x00000000000c1947 */ /* 0x000fea0003800000 */
[----:B------:R-:W0:Y:S02]  /*4290*/  LDG.E.U8 R79, desc[UR38][R20.64+0x29] ;  /* 0x00002926144f7981 */ /* 0x000e24000c1e1100 */
[----:B0-----:R-:W-:-:S05]  /*42a0*/  PRMT R5, R79, 0x8880, RZ ;  /* 0x000088804f057816 */ /* 0x001fca00000000ff */
[----:B------:R-:W-:-:S07]  /*42b0*/  IMAD R86, R5, R72, RZ ;  /* 0x0000004805567224 */ /* 0x000fce00078e02ff */
.L_x_122:
[----:B------:R-:W-:Y:S05]  /*42c0*/  BSYNC B1 ;  /* 0x0000000000017941 */ /* 0x000fea0003800000 */
.L_x_121:
[----:B------:R-:W-:Y:S01]  /*42d0*/  @!P1 IMAD R29, R29, R19, R86 ;  /* 0x000000131d1d9224 */ /* 0x000fe200078e0256 */
[----:B------:R-:W-:Y:S04]  /*42e0*/  BSSY B1, `(.L_x_123) ;  /* 0x0000006000017945 */ /* 0x000fe80003800000 */
[----:B------:R0:W-:Y:S01]  /*42f0*/  @!P1 STG.E.U8 desc[UR38][R10.64+0x29], R29 ;  /* 0x0000291d0a009986 */ /* 0x0001e2000c101126 */
[----:B------:R-:W-:Y:S05]  /*4300*/  @P5 BRA `(.L_x_124) ;  /* 0x00000000000c5947 */ /* 0x000fea0003800000 */
[----:B------:R-:W0:Y:S02]  /*4310*/  LDG.E.U8 R79, desc[UR38][R64.64+0x28] ;  /* 0x00002826404f7981 */ /* 0x000e24000c1e1100 */
[----:B0-----:R-:W-:-:S05]  /*4320*/  PRMT R5, R79, 0x8880, RZ ;  /* 0x000088804f057816 */ /* 0x001fca00000000ff */
[----:B------:R-:W-:-:S07]  /*4330*/  IMAD R86, R5, R72, RZ ;  /* 0x0000004805567224 */ /* 0x000fce00078e02ff */
.L_x_124:
[----:B------:R-:W-:Y:S05]  /*4340*/  BSYNC B1 ;  /* 0x0000000000017941 */ /* 0x000fea0003800000 */
.L_x_123:
[----:B0-----:R-:W-:Y:S01]  /*4350*/  @!P5 IMAD R5, R30, R19, R86 ;  /* 0x000000131e05d224 */ /* 0x001fe200078e0256 */
[----:B------:R-:W-:Y:S01]  /*4360*/  ISETP.LT.OR P2, PT, R3, 0x2a, !P2 ;  /* 0x0000002a0300780c */ /* 0x000fe20005741670 */
[----:B------:R-:W-:Y:S03]  /*4370*/  BSSY B1, `(.L_x_125) ;  /* 0x0000006000017945 */ /* 0x000fe60003800000 */
[----:B------:R0:W-:Y:S09]  /*4380*/  @!P5 STG.E.U8 desc[UR38][R8.64+0x28], R5 ;  /* 0x000028050800d986 */ /* 0x0001f2000c101126 */
[----:B------:R-:W-:Y:S05]  /*4390*/  @P2 BRA `(.L_x_126) ;  /* 0x00000000000c2947 */ /* 0x000fea0003800000 */
[----:B------:R-:W5:Y:S02]  /*43a0*/  LDG.E.U8 R79, desc[UR38][R64.64+0x29] ;  /* 0x00002926404f7981 */ /* 0x000f64000c1e1100 */
[----:B-----5:R-:W-:-:S05]  /*43b0*/  PRMT R3, R79, 0x8880, RZ ;  /* 0x000088804f037816 */ /* 0x020fca00000000ff */
[----:B------:R-:W-:-:S07]  /*43c0*/  IMAD R86, R3, R72, RZ ;  /* 0x0000004803567224 */ /* 0x000fce00078e02ff */
.L_x_126:
[----:B------:R-:W-:Y:S05]  /*43d0*/  BSYNC B1 ;  /* 0x0000000000017941 */ /* 0x000fea0003800000 */
.L_x_125:
[----:B------:R-:W-:Y:S01]  /*43e0*/  IMAD R31, R31, R19, R86 ;  /* 0x000000131f1f7224 */ /* 0x000fe200078e0256 */
[----:B------:R-:W-:Y:S06]  /*43f0*/  @P2 BRA `(.L_x_127) ;  /* 0x0000000800582947 */ /* 0x000fec0003800000 */
[----:B------:R0:W-:Y:S01]  /*4400*/  STG.E.U8 desc[UR38][R8.64+0x29], R31 ;  /* 0x0000291f08007986 */ /* 0x0001e2000c101126 */
[----:B------:R-:W-:Y:S05]  /*4410*/  BRA `(.L_x_127) ;  /* 0x0000000800507947 */ /* 0x000fea0003800000 */
.L_x_30:
[C---:B------:R-:W-:Y:S02]  /*4420*/  ISETP.GE.AND P2, PT, R88.reuse, 0x1, PT ;  /* 0x000000015800780c */ /* 0x040fe40003f46270 */
[----:B------:R-:W-:Y:S02]  /*4430*/  ISETP.GE.AND P3, PT, R88, 0x9, PT ;  /* 0x000000095800780c */ /* 0x000fe40003f66270 */
[C---:B------:R-:W-:Y:S02]  /*4440*/  ISETP.LT.OR P4, PT, R3.reuse, 0x1, !P2 ;  /* 0x000000010300780c */ /* 0x040fe40005781670 */
[C---:B------:R-:W-:Y:S02]  /*4450*/  ISETP.LT.OR P5, PT, R3.reuse, 0x2, !P2 ;  /* 0x000000020300780c */ /* 0x040fe400057a1670 */
[C---:B------:R-:W-:Y:S02]  /*4460*/  ISETP.LT.OR P0, PT, R3.reuse, 0x1, !P3 ;  /* 0x000000010300780c */ /* 0x040fe40005f01670 */
[----:B------:R-:W-:-:S07]  /*4470*/  ISETP.LT.OR P1, PT, R3, 0x2, !P3 ;  /* 0x000000020300780c */ /* 0x000fce0005f21670 */
[-C--:B------:R-:W-:Y:S02]  /*4480*/  @!P4 IMAD R13, R64, R19.reuse, RZ ;  /* 0x00000013400dc224 */ /* 0x080fe400078e02ff */
[-C--:B------:R-:W-:Y:S02]  /*4490*/  @!P5 IMAD R65, R65, R19.reuse, RZ ;  /* 0x000000134141d224 */ /* 0x080fe400078e02ff */
[-C--:B------:R-:W-:Y:S01]  /*44a0*/  @!P0 IMAD R15, R66, R19.reuse, RZ ;  /* 0x00000013420f8224 */ /* 0x080fe200078e02ff */
[----:B------:R0:W-:Y:S01]  /*44b0*/  @!P4 STG.E.U8 desc[UR38][R4.64], R13 ;  /* 0x0000000d0400c986 */ /* 0x0001e2000c101126 */
[----:B------:R-:W-:Y:S01]  /*44c0*/  ISETP.LT.OR P4, PT, R3, 0x9, !P2 ;  /* 0x000000090300780c */ /* 0x000fe20005781670 */
[----:B------:R-:W-:Y:S02]  /*44d0*/  @!P1 IMAD R67, R67, R19, RZ ;  /* 0x0000001343439224 */ /* 0x000fe400078e02ff */
[----:B------:R-:W-:Y:S01]  /*44e0*/  @!P5 STG.E.U8 desc[UR38][R4.64+0x1], R65 ;  /* 0x000001410400d986 */ /* 0x000fe2000c101126 */
[----:B------:R-:W-:-:S03]  /*44f0*/  ISETP.LT.OR P5, PT, R3, 0xa, !P2 ;  /* 0x0000000a0300780c */ /* 0x000fc600057a1670 */
[----:B------:R1:W-:Y:S01]  /*4500*/  @!P0 STG.E.U8 desc[UR38][R6.64], R15 ;  /* 0x0000000f06008986 */ /* 0x0003e2000c101126 */
[----:B------:R-:W-:-:S03]  /*4510*/  ISETP.LT.OR P0, PT, R3, 0x9, !P3 ;  /* 0x000000090300780c */ /* 0x000fc60005f01670 */
[----:B------:R-:W-:Y:S01]  /*4520*/  @!P1 STG.E.U8 desc[UR38][R6.64+0x1], R67 ;  /* 0x0000014306009986 */ /* 0x000fe2000c101126 */
[----:B------:R-:W-:Y:S01]  /*4530*/  ISETP.GE.AND P1, PT, R88, 0x81, PT ;  /* 0x000000815800780c */ /* 0x000fe20003f26270 */
[----:B------:R-:W-:-:S04]  /*4540*/  @!P4 IMAD R21, R68, R19, RZ ;  /* 0x000000134415c224 */ /* 0x000fc800078e02ff */
[-C--:B------:R-:W-:Y:S01]  /*4550*/  @!P5 IMAD R69, R69, R19.reuse, RZ ;  /* 0x000000134545d224 */ /* 0x080fe200078e02ff */
[----:B------:R2:W-:Y:S01]  /*4560*/  @!P4 STG.E.U8 desc[UR38][R4.64+0x8], R21 ;  /* 0x000008150400c986 */ /* 0x0005e2000c101126 */
[C---:B------:R-:W-:Y:S02]  /*4570*/  ISETP.LT.OR P4, PT, R3.reuse, 0xa, !P3 ;  /* 0x0000000a0300780c */ /* 0x040fe40005f81670 */
[----:B0-----:R-:W-:Y:S01]  /*4580*/  @!P0 IMAD R13, R70, R19, RZ ;  /* 0x00000013460d8224 */ /* 0x001fe200078e02ff */
[----:B------:R-:W-:Y:S01]  /*4590*/  @!P5 STG.E.U8 desc[UR38][R4.64+0x9], R69 ;  /* 0x000009450400d986 */ /* 0x000fe2000c101126 */
[----:B------:R-:W-:-:S03]  /*45a0*/  ISETP.LT.OR P5, PT, R3, 0x1, !P1 ;  /* 0x000000010300780c */ /* 0x000fc60004fa1670 */
[----:B------:R0:W-:Y:S01]  /*45b0*/  @!P0 STG.E.U8 desc[UR38][R6.64+0x8], R13 ;  /* 0x0000080d06008986 */ /* 0x0001e2000c101126 */
[----:B------:R-:W-:-:S05]  /*45c0*/  ISETP.GE.AND P0, PT, R88, 0x89, PT ;  /* 0x000000895800780c */ /* 0x000fca0003f06270 */
[----:B------:R-:W-:-:S04]  /*45d0*/  @!P4 IMAD R71, R71, R19, RZ ;  /* 0x000000134747c224 */ /* 0x000fc800078e02ff */
[----:B-1----:R-:W-:Y:S01]  /*45e0*/  @!P5 IMAD R15, R56, R19, RZ ;  /* 0x00000013380fd224 */ /* 0x002fe200078e02ff */
[----:B------:R-:W-:Y:S01]  /*45f0*/  @!P4 STG.E.U8 desc[UR38][R6.64+0x9], R71 ;  /* 0x000009470600c986 */ /* 0x000fe2000c101126 */
[----:B------:R-:W-:-:S03]  /*4600*/  ISETP.LT.OR P4, PT, R3, 0x2, !P1 ;  /* 0x000000020300780c */ /* 0x000fc60004f81670 */
[----:B------:R1:W-:Y:S01]  /*4610*/  @!P5 STG.E.U8 desc[UR38][R10.64], R15 ;  /* 0x0000000f0a00d986 */ /* 0x0003e2000c101126 */
[----:B------:R-:W-:-:S09]  /*4620*/  ISETP.LT.OR P5, PT, R3, 0x1, !P0 ;  /* 0x000000010300780c */ /* 0x000fd200047a1670 */
[----:B------:R-:W-:-:S04]  /*4630*/  @!P4 IMAD R57, R57, R19, RZ ;  /* 0x000000133939c224 */ /* 0x000fc800078e02ff */
[----:B--2---:R-:W-:Y:S01]  /*4640*/  @!P5 IMAD R21, R58, R19, RZ ;  /* 0x000000133a15d224 */ /* 0x004fe200078e02ff */
[----:B------:R-:W-:Y:S01]  /*4650*/  @!P4 STG.E.U8 desc[UR38][R10.64+0x1], R57 ;  /* 0x000001390a00c986 */ /* 0x000fe2000c101126 */
[----:B------:R-:W-:-:S03]  /*4660*/  ISETP.LT.OR P4, PT, R3, 0x2, !P0 ;  /* 0x000000020300780c */ /* 0x000fc60004781670 */
[----:B------:R2:W-:Y:S01]  /*4670*/  @!P5 STG.E.U8 desc[UR38][R8.64], R21 ;  /* 0x000000150800d986 */ /* 0x0005e2000c101126 */
[----:B------:R-:W-:-:S09]  /*4680*/  ISETP.LT.OR P5, PT, R3, 0x9, !P1 ;  /* 0x000000090300780c */ /* 0x000fd20004fa1670 */
[----:B------:R-:W-:-:S04]  /*4690*/  @!P4 IMAD R59, R59, R19, RZ ;  /* 0x000000133b3bc224 */ /* 0x000fc800078e02ff */
[----:B0-----:R-:W-:Y:S01]  /*46a0*/  @!P5 IMAD R13, R60, R19, RZ ;  /* 0x000000133c0dd224 */ /* 0x001fe200078e02ff */
[----:B------:R-:W-:Y:S01]  /*46b0*/  @!P4 STG.E.U8 desc[UR38][R8.64+0x1], R59 ;  /* 0x0000013b0800c986 */ /* 0x000fe2000c101126 */
[----:B------:R-:W-:-:S03]  /*46c0*/  ISETP.LT.OR P4, PT, R3, 0xa, !P1 ;  /* 0x0000000a0300780c */ /* 0x000fc60004f81670 */
[----:B------:R0:W-:Y:S01]  /*46d0*/  @!P5 STG.E.U8 desc[UR38][R10.64+0x8], R13 ;  /* 0x0000080d0a00d986 */ /* 0x0001e2000c101126 */
[----:B------:R-:W-:-:S09]  /*46e0*/  ISETP.LT.OR P5, PT, R3, 0x9, !P0 ;  /* 0x000000090300780c */ /* 0x000fd200047a1670 */
        /* <DEDUP_REMOVED lines=65> */
[C---:B------:R-:W-:Y:S02]  /*4b00*/  ISETP.LT.OR P5, PT, R3.reuse, 0x29, !P2 ;  /* 0x000000290300780c */ /* 0x040fe400057a1670 */
[----:B------:R-:W-:-:S07]  /*4b10*/  ISETP.LT.OR P2, PT, R3, 0x2a, !P2 ;  /* 0x0000002a0300780c */ /* 0x000fce0005741670 */
[----:B------:R-:W-:-:S04]  /*4b20*/  @!P4 IMAD R35, R35, R19, RZ ;  /* 0x000000132323c224 */ /* 0x000fc800078e02ff */
[-C--:B0-----:R-:W-:Y:S01]  /*4b30*/  @!P5 IMAD R13, R36, R19.reuse, RZ ;  /* 0x00000013240dd224 */ /* 0x081fe200078e02ff */
[----:B------:R-:W-:Y:S01]  /*4b40*/  @!P4 STG.E.U8 desc[UR38][R6.64+0x21], R35 ;  /* 0x000021230600c986 */ /* 0x000fe2000c101126 */
[----:B------:R-:W-:Y:S01]  /*4b50*/  @!P2 IMAD R37, R37, R19, RZ ;  /* 0x000000132525a224 */ /* 0x000fe200078e02ff */
[C---:B------:R-:W-:Y:S02]  /*4b60*/  ISETP.LT.OR P4, PT, R3.reuse, 0x29, !P3 ;  /* 0x000000290300780c */ /* 0x040fe40005f81670 */
[C---:B------:R-:W-:Y:S01]  /*4b70*/  ISETP.LT.OR P3, PT, R3.reuse, 0x2a, !P3 ;  /* 0x0000002a0300780c */ /* 0x040fe20005f61670 */
[----:B------:R-:W-:Y:S01]  /*4b80*/  @!P5 STG.E.U8 desc[UR38][R4.64+0x28], R13 ;  /* 0x0000280d0400d986 */ /* 0x000fe2000c101126 */
[----:B------:R-:W-:-:S03]  /*4b90*/  ISETP.LT.OR P5, PT, R3, 0x21, !P1 ;  /* 0x000000210300780c */ /* 0x000fc60004fa1670 */
[----:B------:R0:W-:Y:S01]  /*4ba0*/  @!P2 STG.E.U8 desc[UR38][R4.64+0x29], R37 ;  /* 0x000029250400a986 */ /* 0x0001e2000c101126 */
[----:B------:R-:W-:-:S05]  /*4bb0*/  ISETP.LT.OR P2, PT, R3, 0x22, !P1 ;  /* 0x000000220300780c */ /* 0x000fca0004f41670 */
[-C--:B-1----:R-:W-:Y:S02]  /*4bc0*/  @!P4 IMAD R15, R38, R19.reuse, RZ ;  /* 0x00000013260fc224 */ /* 0x082fe400078e02ff */
[-C--:B------:R-:W-:Y:S02]  /*4bd0*/  @!P3 IMAD R39, R39, R19.reuse, RZ ;  /* 0x000000132727b224 */ /* 0x080fe400078e02ff */
[-C--:B--2---:R-:W-:Y:S01]  /*4be0*/  @!P5 IMAD R21, R24, R19.reuse, RZ ;  /* 0x000000131815d224 */ /* 0x084fe200078e02ff */
[----:B------:R-:W-:Y:S01]  /*4bf0*/  @!P4 STG.E.U8 desc[UR38][R6.64+0x28], R15 ;  /* 0x0000280f0600c986 */ /* 0x000fe2000c101126 */
[----:B------:R-:W-:Y:S02]  /*4c00*/  ISETP.LT.OR P4, PT, R3, 0x22, !P0 ;  /* 0x000000220300780c */ /* 0x000fe40004781670 */
[----:B------:R-:W-:Y:S01]  /*4c10*/  @!P2 IMAD R25, R25, R19, RZ ;  /* 0x000000131919a224 */ /* 0x000fe200078e02ff */
[----:B------:R1:W-:Y:S01]  /*4c20*/  @!P3 STG.E.U8 desc[UR38][R6.64+0x29], R39 ;  /* 0x000029270600b986 */ /* 0x0003e2000c101126 */
[----:B------:R-:W-:-:S03]  /*4c30*/  ISETP.LT.OR P3, PT, R3, 0x21, !P0 ;  /* 0x000000210300780c */ /* 0x000fc60004761670 */
[----:B------:R2:W-:Y:S01]  /*4c40*/  @!P2 STG.E.U8 desc[UR38][R10.64+0x21], R25 ;  /* 0x000021190a00a986 */ /* 0x0005e2000c101126 */
[C---:B------:R-:W-:Y:S02]  /*4c50*/  ISETP.LT.OR P2, PT, R3.reuse, 0x29, !P1 ;  /* 0x000000290300780c */ /* 0x040fe40004f41670 */
[C---:B------:R-:W-:Y:S01]  /*4c60*/  ISETP.LT.OR P1, PT, R3.reuse, 0x2a, !P1 ;  /* 0x0000002a0300780c */ /* 0x040fe20004f21670 */
[----:B------:R2:W-:Y:S01]  /*4c70*/  @!P5 STG.E.U8 desc[UR38][R10.64+0x20], R21 ;  /* 0x000020150a00d986 */ /* 0x0005e2000c101126 */
[----:B------:R-:W-:Y:S01]  /*4c80*/  ISETP.LT.OR P5, PT, R3, 0x29, !P0 ;  /* 0x000000290300780c */ /* 0x000fe200047a1670 */
[----:B------:R-:W-:Y:S01]  /*4c90*/  @!P4 IMAD R27, R27, R19, RZ ;  /* 0x000000131b1bc224 */ /* 0x000fe200078e02ff */
[----:B------:R-:W-:-:S03]  /*4ca0*/  ISETP.LT.OR P0, PT, R3, 0x2a, !P0 ;  /* 0x0000002a0300780c */ /* 0x000fc60004701670 */
[-C--:B------:R-:W-:Y:S01]  /*4cb0*/  @!P3 IMAD R3, R26, R19.reuse, RZ ;  /* 0x000000131a03b224 */ /* 0x080fe200078e02ff */
[----:B------:R2:W-:Y:S03]  /*4cc0*/  @!P4 STG.E.U8 desc[UR38][R8.64+0x21], R27 ;  /* 0x0000211b0800c986 */ /* 0x0005e6000c101126 */
[-C--:B0-----:R-:W-:Y:S01]  /*4cd0*/  @!P2 IMAD R5, R28, R19.reuse, RZ ;  /* 0x000000131c05a224 */ /* 0x081fe200078e02ff */
[----:B------:R2:W-:Y:S01]  /*4ce0*/  @!P3 STG.E.U8 desc[UR38][R8.64+0x20], R3 ;  /* 0x000020030800b986 */ /* 0x0005e2000c101126 */
[-C--:B------:R-:W-:Y:S02]  /*4cf0*/  @!P1 IMAD R29, R29, R19.reuse, RZ ;  /* 0x000000131d1d9224 */ /* 0x080fe400078e02ff */
[-C--:B-1----:R-:W-:Y:S01]  /*4d00*/  @!P5 IMAD R7, R30, R19.reuse, RZ ;  /* 0x000000131e07d224 */ /* 0x082fe200078e02ff */
[----:B------:R2:W-:Y:S01]  /*4d10*/  @!P2 STG.E.U8 desc[UR38][R10.64+0x28], R5 ;  /* 0x000028050a00a986 */ /* 0x0005e2000c101126 */
[----:B------:R-:W-:-:S03]  /*4d20*/  @!P0 IMAD R31, R31, R19, RZ ;  /* 0x000000131f1f8224 */ /* 0x000fc600078e02ff */
[----:B------:R2:W-:Y:S04]  /*4d30*/  @!P1 STG.E.U8 desc[UR38][R10.64+0x29], R29 ;  /* 0x0000291d0a009986 */ /* 0x0005e8000c101126 */
[----:B------:R2:W-:Y:S04]  /*4d40*/  @!P5 STG.E.U8 desc[UR38][R8.64+0x28], R7 ;  /* 0x000028070800d986 */ /* 0x0005e8000c101126 */
[----:B------:R2:W-:Y:S02]  /*4d50*/  @!P0 STG.E.U8 desc[UR38][R8.64+0x29], R31 ;  /* 0x0000291f08008986 */ /* 0x0005e4000c101126 */
.L_x_127:
[----:B------:R-:W-:Y:S05]  /*4d60*/  BSYNC B0 ;  /* 0x0000000000007941 */ /* 0x000fea0003800000 */
.L_x_29:
[----:B------:R-:W-:Y:S01]  /*4d70*/  IADD3 R16, P0, R16, UR36, RZ ;  /* 0x0000002410107c10 */ /* 0x000fe2000ff1e0ff */
[----:B------:R-:W-:Y:S01]  /*4d80*/  ULDC.64 UR4, c[0x0][0x650] ;  /* 0x0001940000047ab9 */ /* 0x000fe20000000a00 */
[----:B--2---:R-:W-:Y:S01]  /*4d90*/  PRMT R3, RZ, 0x7610, R3 ;  /* 0x00007610ff037816 */ /* 0x004fe20000000003 */
[----:B------:R-:W-:Y:S01]  /*4da0*/  IMAD.MOV.U32 R82, RZ, RZ, -0x1 ;  /* 0xffffffffff527424 */ /* 0x000fe200078e00ff */
[----:B------:R-:W-:Y:S01]  /*4db0*/  IADD3.X R17, R17, UR42, RZ, P0, !PT ;  /* 0x0000002a11117c10 */ /* 0x000fe200087fe4ff */
[----:B------:R-:W-:Y:S01]  /*4dc0*/  IMAD.MOV.U32 R80, RZ, RZ, -0x1 ;  /* 0xffffffffff507424 */ /* 0x000fe200078e00ff */
[----:B------:R-:W-:-:S04]  /*4dd0*/  ISETP.GE.U32.AND P0, PT, R16, UR4, PT ;  /* 0x0000000410007c0c */ /* 0x000fc8000bf06070 */
[----:B------:R-:W-:-:S13]  /*4de0*/  ISETP.GE.U32.AND.EX P0, PT, R17, UR5, PT, P0 ;  /* 0x0000000511007c0c */ /* 0x000fda000bf06100 */
[----:B------:R-:W-:Y:S05]  /*4df0*/  @P0 BRA `(.L_x_128) ;  /* 0x0000000400500947 */ /* 0x000fea0003800000 */
[----:B----4-:R-:W2:Y:S01]  /*4e00*/  LDC.64 R10, c[0x0][0x628] ;  /* 0x00018a00ff0a7b82 */ /* 0x010ea20000000a00 */
[----:B------:R-:W4:Y:S01]  /*4e10*/  S2R R20, SR_CTAID.X ;  /* 0x0000000000147919 */ /* 0x000f220000002500 */
[----:B0--3--:R-:W-:Y:S02]  /*4e20*/  IMAD.MOV.U32 R8, RZ, RZ, R16 ;  /* 0x000000ffff087224 */ /* 0x009fe400078e0010 */
[----:B------:R-:W-:Y:S01]  /*4e30*/  IMAD.MOV.U32 R9, RZ, RZ, R17 ;  /* 0x000000ffff097224 */ /* 0x000fe200078e0011 */
[----:B------:R-:W0:Y:S03]  /*4e40*/  S2R R21, SR_CTAID.Y ;  /* 0x0000000000157919 */ /* 0x000e260000002600 */
[----:B------:R-:W3:Y:S08]  /*4e50*/  LDC R0, c[0x0][0x630] ;  /* 0x00018c00ff007b82 */ /* 0x000ef00000000800 */
[----:B------:R-:W0:Y:S01]  /*4e60*/  LDC.64 R14, c[0x0][0x620] ;  /* 0x00018800ff0e7b82 */ /* 0x000e220000000a00 */
[----:B--2---:R-:W-:-:S04]  /*4e70*/  ISETP.NE.U32.AND P0, PT, R10, RZ, PT ;  /* 0x000000ff0a00720c */ /* 0x004fc80003f05070 */
[----:B------:R-:W-:-:S13]  /*4e80*/  ISETP.NE.AND.EX P0, PT, R11, RZ, PT, P0 ;  /* 0x000000ff0b00720c */ /* 0x000fda0003f05300 */
[----:B0--34-:R-:W-:Y:S05]  /*4e90*/  @!P0 BRA `(.L_x_129) ;  /* 0x0000000000288947 */ /* 0x019fea0003800000 */
[----:B------:R-:W0:Y:S02]  /*4ea0*/  LDC R3, c[0x0][0x634] ;  /* 0x00018d00ff037b82 */ /* 0x000e240000000800 */
[----:B0-----:R-:W-:-:S05]  /*4eb0*/  IADD3 R3, P0, R16, R3, RZ ;  /* 0x0000000310037210 */ /* 0x001fca0007f1e0ff */
[----:B------:R-:W-:-:S04]  /*4ec0*/  IMAD.X R13, RZ, RZ, R17, P0 ;  /* 0x000000ffff0d7224 */ /* 0x000fc800000e0611 */
[----:B------:R-:W-:-:S04]  /*4ed0*/  IMAD.WIDE.U32 R4, R13, R10, RZ ;  /* 0x0000000a0d047225 */ /* 0x000fc800078e00ff */
[----:B-1----:R-:W-:-:S04]  /*4ee0*/  IMAD.WIDE.U32 R6, P0, R3, R11, R4 ;  /* 0x0000000b03067225 */ /* 0x002fc80007800004 */
[----:B------:R-:W-:-:S04]  /*4ef0*/  IMAD.WIDE.U32 R4, R3, R10, RZ ;  /* 0x0000000a03047225 */ /* 0x000fc800078e00ff */
[----:B------:R-:W-:Y:S01]  /*4f00*/  IMAD.X R9, RZ, RZ, RZ, P0 ;  /* 0x000000ffff097224 */ /* 0x000fe200000e06ff */
[----:B------:R-:W-:Y:S01]  /*4f10*/  IADD3 RZ, P0, R5, R6, RZ ;  /* 0x0000000605ff7210 */ /* 0x000fe20007f1e0ff */
[----:B------:R-:W-:-:S04]  /*4f20*/  IMAD.MOV.U32 R8, RZ, RZ, R7 ;  /* 0x000000ffff087224 */ /* 0x000fc800078e0007 */
[----:B------:R-:W-:-:S08]  /*4f30*/  IMAD.WIDE.U32.X R8, R13, R11, R8, P0 ;  /* 0x0000000b0d087225 */ /* 0x000fd000000e0408 */
.L_x_129:
[----:B------:R-:W0:Y:S01]  /*4f40*/  LDC.64 R28, c[0x0][0x640] ;  /* 0x00019000ff1c7b82 */ /* 0x000e220000000a00 */
[-CC-:B------:R-:W-:Y:S01]  /*4f50*/  SHF.R.U64 R80, R8, R0.reuse, R9.reuse ;  /* 0x0000000008507219 */ /* 0x180fe20000001209 */
[----:B------:R-:W-:Y:S01]  /*4f60*/  ULDC UR4, c[0x0][0x150] ;  /* 0x0000540000047ab9 */ /* 0x000fe20000000800 */
[----:B------:R-:W-:Y:S02]  /*4f70*/  SHF.R.U32.HI R0, RZ, R0, R9 ;  /* 0x00000000ff007219 */ /* 0x000fe40000011609 */
[----:B------:R-:W-:Y:S02]  /*4f80*/  IADD3 R3, P0, RZ, -R80, RZ ;  /* 0x80000050ff037210 */ /* 0x000fe40007f1e0ff */
[----:B-1----:R-:W-:Y:S01]  /*4f90*/  I2FP.F32.U32 R7, R20 ;  /* 0x0000001400077245 */ /* 0x002fe20000201000 */
[----:B------:R-:W1:Y:S02]  /*4fa0*/  LDC R6, c[0x0][0x618] ;  /* 0x00018600ff067b82 */ /* 0x000e640000000800 */
[----:B------:R-:W-:-:S02]  /*4fb0*/  IMAD.X R5, RZ, RZ, ~R0, P0 ;  /* 0x000000ffff057224 */ /* 0x000fc400000e0e00 */
[----:B------:R-:W-:Y:S01]  /*4fc0*/  FMUL R7, R7, UR4 ;  /* 0x0000000407077c20 */ /* 0x000fe20008400000 */
[----:B------:R-:W-:Y:S01]  /*4fd0*/  ULDC UR4, c[0x0][0x154] ;  /* 0x0000550000047ab9 */ /* 0x000fe20000000800 */
[-C--:B------:R-:W-:Y:S02]  /*4fe0*/  IMAD R0, R5, R14.reuse, RZ ;  /* 0x0000000e05007224 */ /* 0x080fe400078e02ff */
[----:B------:R-:W2:Y:S01]  /*4ff0*/  LDC R8, c[0x0][0x608] ;  /* 0x00018200ff087b82 */ /* 0x000ea20000000800 */
[C---:B------:R-:W-:Y:S01]  /*5000*/  IMAD.WIDE.U32 R4, R3.reuse, R14, R16 ;  /* 0x0000000e03047225 */ /* 0x040fe200078e0010 */
[----:B------:R-:W3:Y:S03]  /*5010*/  F2I.U32.TRUNC.NTZ R7, R7 ;  /* 0x0000000700077305 */ /* 0x000ee6000020f000 */
[----:B------:R-:W-:Y:S01]  /*5020*/  IMAD R3, R3, R15, R0 ;  /* 0x0000000f03037224 */ /* 0x000fe200078e0200 */
[----:B------:R-:W-:-:S02]  /*5030*/  I2FP.F32.U32 R0, R21 ;  /* 0x0000001500007245 */ /* 0x000fc40000201000 */
[----:B------:R-:W4:Y:S01]  /*5040*/  LDC R26, c[0x0][0x658] ;  /* 0x00019600ff1a7b82 */ /* 0x000f220000000800 */
[----:B------:R-:W-:Y:S01]  /*5050*/  IMAD.IADD R3, R5, 0x1, R3 ;  /* 0x0000000105037824 */ /* 0x000fe200078e0203 */
[----:B0-----:R-:W-:Y:S01]  /*5060*/  ISETP.NE.U32.AND P0, PT, R28, RZ, PT ;  /* 0x000000ff1c00720c */ /* 0x001fe20003f05070 */
[----:B------:R-:W-:-:S03]  /*5070*/  FMUL R0, R0, UR4 ;  /* 0x0000000400007c20 */ /* 0x000fc60008400000 */
[----:B------:R-:W-:Y:S01]  /*5080*/  ISETP.NE.AND.EX P0, PT, R29, RZ, PT, P0 ;  /* 0x000000ff1d00720c */ /* 0x000fe20003f05300 */
[----:B------:R0:W0:Y:S01]  /*5090*/  F2I.U32.TRUNC.NTZ R14, R0 ;  /* 0x00000000000e7305 */ /* 0x000022000020f000 */
[----:B------:R-:W0:Y:S01]  /*50a0*/  LDC R9, c[0x0][0x144] ;  /* 0x00005100ff097b82 */ /* 0x000e220000000800 */
[-C--:B-1----:R-:W-:Y:S01]  /*50b0*/  SHF.R.U64 R10, R4, R6.reuse, R3 ;  /* 0x00000006040a7219 */ /* 0x082fe20000001203 */
[----:B---3--:R-:W-:Y:S01]  /*50c0*/  IMAD.MOV R7, RZ, RZ, -R7 ;  /* 0x000000ffff077224 */ /* 0x008fe200078e0a07 */
[----:B------:R-:W-:-:S05]  /*50d0*/  SHF.R.U32.HI R3, RZ, R6, R3 ;  /* 0x00000006ff037219 */ /* 0x000fca0000011603 */
[----:B------:R-:W1:Y:S01]  /*50e0*/  LDC R24, c[0x0][0x148] ;  /* 0x00005200ff187b82 */ /* 0x000e620000000800 */
[-CC-:B--2---:R-:W-:Y:S02]  /*50f0*/  SHF.R.U64 R12, R10, R8.reuse, R3.reuse ;  /* 0x000000080a0c7219 */ /* 0x184fe40000001203 */
[----:B------:R-:W-:-:S05]  /*5100*/  SHF.R.U32.HI R3, RZ, R8, R3 ;  /* 0x00000008ff037219 */ /* 0x000fca0000011603 */
[----:B------:R-:W2:Y:S01]  /*5110*/  LDC R15, c[0x0][0x600] ;  /* 0x00018000ff0f7b82 */ /* 0x000ea20000000800 */
[-CC-:B----4-:R-:W-:Y:S02]  /*5120*/  SHF.R.U64 R13, R12, R26.reuse, R3.reuse ;  /* 0x0000001a0c0d7219 */ /* 0x190fe40000001203 */
[----:B------:R-:W-:-:S03]  /*5130*/  SHF.R.U32.HI R5, RZ, R26, R3 ;  /* 0x0000001aff057219 */ /* 0x000fc60000011603 */
[----:B------:R-:W-:Y:S02]  /*5140*/  IMAD.MOV.U32 R4, RZ, RZ, R13 ;  /* 0x000000ffff047224 */ /* 0x000fe400078e000d */
[----:B------:R-:W3:Y:S01]  /*5150*/  LDC R27, c[0x0][0x648] ;  /* 0x00019200ff1b7b82 */ /* 0x000ee20000000800 */
[----:B0-----:R-:W-:-:S07]  /*5160*/  IMAD R25, R9, R7, R20 ;  /* 0x0000000709197224 */ /* 0x001fce00078e0214 */
[----:B------:R-:W0:Y:S08]  /*5170*/  LDC R30, c[0x0][0x638] ;  /* 0x00018e00ff1e7b82 */ /* 0x000e300000000800 */
[----:B------:R-:W4:Y:S01]  /*5180*/  LDC R31, c[0x0][0x610] ;  /* 0x00018400ff1f7b82 */ /* 0x000f220000000800 */
[----:B-1----:R-:W-:Y:S05]  /*5190*/  @!P0 BRA `(.L_x_130) ;  /* 0x0000000000288947 */ /* 0x002fea0003800000 */
        /* <DEDUP_REMOVED lines=10> */
.L_x_130:
[----:B------:R-:W-:Y:S01]  /*5240*/  ISETP.NE.AND P0, PT, R2, 0x1, PT ;  /* 0x000000010200780c */ /* 0x000fe20003f05270 */
[----:B------:R-:W-:Y:S01]  /*5250*/  IMAD.MOV R14, RZ, RZ, -R14 ;  /* 0x000000ffff0e7224 */ /* 0x000fe200078e0a0e */
[----:B---3--:R-:W-:Y:S01]  /*5260*/  SHF.R.U64 R0, R4, R27, R5 ;  /* 0x0000001b04007219 */ /* 0x008fe20000001205 */
[----:B--2---:R-:W-:Y:S01]  /*5270*/  VIADD R5, R15, 0xffffffff ;  /* 0xffffffff0f057836 */ /* 0x004fe20000000000 */
[----:B------:R-:W-:-:S03]  /*5280*/  LOP3.LUT R3, R12, R77, RZ, 0xc0, !PT ;  /* 0x0000004d0c037212 */ /* 0x000fc600078ec0ff */
[----:B------:R-:W-:Y:S01]  /*5290*/  IMAD.MOV R4, RZ, RZ, -R0 ;  /* 0x000000ffff047224 */ /* 0x000fe200078e0a00 */
[----:B------:R-:W-:Y:S01]  /*52a0*/  LOP3.LUT R10, R10, R5, RZ, 0xc0, !PT ;  /* 0x000000050a0a7212 */ /* 0x000fe200078ec0ff */
[----:B------:R-:W-:Y:S02]  /*52b0*/  IMAD R0, R74, R0, R3 ;  /* 0x000000004a007224 */ /* 0x000fe400078e0203 */
[----:B0-----:R-:W-:Y:S02]  /*52c0*/  IMAD R3, R4, R30, R13 ;  /* 0x0000001e04037224 */ /* 0x001fe400078e020d */
[----:B------:R-:W-:Y:S02]  /*52d0*/  @P0 IMAD R25, R24, R14, R21 ;  /* 0x0000000e18190224 */ /* 0x000fe400078e0215 */
[----:B------:R-:W-:Y:S02]  /*52e0*/  IMAD R5, R3, R15, R10 ;  /* 0x0000000f03057224 */ /* 0x000fe400078e020a */
[----:B----4-:R-:W-:-:S02]  /*52f0*/  IMAD R0, R0, R31, R25 ;  /* 0x0000001f00007224 */ /* 0x010fc400078e0219 */
[----:B------:R-:W-:-:S03]  /*5300*/  IMAD.MOV.U32 R4, RZ, RZ, 0x1 ;  /* 0x00000001ff047424 */ /* 0x000fc600078e00ff */
[----:B------:R-:W-:Y:S02]  /*5310*/  SEL R82, R5, R0, !P0 ;  /* 0x0000000005527207 */ /* 0x000fe40004000000 */
[----:B------:R-:W-:Y:S02]  /*5320*/  PRMT R3, R4, 0x7610, R3 ;  /* 0x0000761004037816 */ /* 0x000fe40000000003 */
[----:B------:R-:W-:-:S07]  /*5330*/  SEL R0, R0, R5, !P0 ;  /* 0x0000000500007207 */ /* 0x000fce0004000000 */
.L_x_128:
[----:B------:R-:W-:Y:S01]  /*5340*/  LOP3.LUT P0, RZ, R3, 0xff, RZ, 0xc0, !PT ;  /* 0x000000ff03ff7812 */ /* 0x000fe2000780c0ff */
[----:B------:R-:W-:Y:S01]  /*5350*/  UIMAD.WIDE.U32 UR4, UR41, -0x77777777, URZ ;  /* 0x88888889290478a5 */ /* 0x000fe2000f8e003f */
[----:B------:R-:W-:-:S03]  /*5360*/  IMAD.MOV.U32 R81, RZ, RZ, R0 ;  /* 0x000000ffff517224 */ /* 0x000fc600078e0000 */
[----:B------:R-:W-:-:S04]  /*5370*/  USHF.R.U32.HI UR4, URZ, 0x3, UR5 ;  /* 0x000000033f047899 */ /* 0x000fc80008011605 */
[----:B------:R-:W-:-:S04]  /*5380*/  UIMAD UR41, UR4, -0xf, UR41 ;  /* 0xfffffff1042978a4 */ /* 0x000fc8000f8e0229 */
[----:B------:R-:W-:Y:S08]  /*5390*/  @P0 BRA `(.L_x_131) ;  /* 0xffffffbc00d40947 */ /* 0x000ff0000383ffff */
[----:B------:R-:W-:Y:S05]  /*53a0*/  EXIT ;  /* 0x000000000000794d */ /* 0x000fea0003800000 */
.L_x_4:
        /* <DEDUP_REMOVED lines=26> */
.L_x_133:
[--C-:B------:R-:W-:Y:S01]  /*5550*/  SHF.R.U64 R14, R12, R20, R13.reuse ;  /* 0x000000140c0e7219 */ /* 0x100fe2000000120d */
[----:B------:R-:W0:Y:S01]  /*5560*/  LDC R24, c[0x0][0x618] ;  /* 0x00018600ff187b82 */ /* 0x000e220000000800 */
[----:B------:R-:W-:Y:S01]  /*5570*/  I2FP.F32.U32 R8, R6 ;  /* 0x0000000600087245 */ /* 0x000fe20000201000 */
[----:B------:R-:W-:Y:S01]  /*5580*/  ULDC UR4, c[0x0][0x150] ;  /* 0x0000540000047ab9 */ /* 0x000fe20000000800 */
[----:B------:R-:W-:Y:S02]  /*5590*/  SHF.R.U32.HI R7, RZ, R20, R13 ;  /* 0x00000014ff077219 */ /* 0x000fe4000001160d */
[----:B------:R-:W-:Y:S01]  /*55a0*/  IADD3 R11, P0, RZ, -R14, RZ ;  /* 0x8000000eff0b7210 */ /* 0x000fe20007f1e0ff */
[----:B------:R-:W-:Y:S01]  /*55b0*/  FMUL R13, R8, UR4 ;  /* 0x00000004080d7c20 */ /* 0x000fe20008400000 */
[----:B------:R-:W-:Y:S01]  /*55c0*/  ULDC UR4, c[0x0][0x154] ;  /* 0x0000550000047ab9 */ /* 0x000fe20000000800 */
[----:B------:R-:W1:Y:S02]  /*55d0*/  LDC.64 R26, c[0x0][0x640] ;  /* 0x00019000ff1a7b82 */ /* 0x000e640000000a00 */
[----:B------:R-:W-:-:S02]  /*55e0*/  IMAD.X R7, RZ, RZ, ~R7, P0 ;  /* 0x000000ffff077224 */ /* 0x000fc400000e0e07 */
[----:B------:R-:W2:Y:S01]  /*55f0*/  F2I.U32.TRUNC.NTZ R13, R13 ;  /* 0x0000000d000d7305 */ /* 0x000ea2000020f000 */
[----:B------:R-:W-:-:S03]  /*5600*/  IMAD.WIDE.U32 R8, R11, R22, R16 ;  /* 0x000000160b087225 */ /* 0x000fc600078e0010 */
[----:B------:R-:W3:Y:S01]  /*5610*/  LDC R15, c[0x0][0x144] ;  /* 0x00005100ff0f7b82 */ /* 0x000ee20000000800 */
[----:B------:R-:W-:-:S04]  /*5620*/  IMAD R10, R7, R22, RZ ;  /* 0x00000016070a7224 */ /* 0x000fc800078e02ff */
[----:B------:R-:W-:Y:S02]  /*5630*/  IMAD R7, R11, R23, R10 ;  /* 0x000000170b077224 */ /* 0x000fe400078e020a */
[----:B------:R-:W-:Y:S01]  /*5640*/  IMAD.MOV.U32 R10, RZ, RZ, -0x1 ;  /* 0xffffffffff0a7424 */ /* 0x000fe200078e00ff */
[----:B------:R-:W4:Y:S01]  /*5650*/  LDC R20, c[0x0][0x608] ;  /* 0x00018200ff147b82 */ /* 0x000f220000000800 */
[----:B------:R-:W-:Y:S01]  /*5660*/  IMAD.IADD R7, R9, 0x1, R7 ;  /* 0x0000000109077824 */ /* 0x000fe200078e0207 */
[----:B------:R-:W-:-:S04]  /*5670*/  I2FP.F32.U32 R9, R5 ;  /* 0x0000000500097245 */ /* 0x000fc80000201000 */
[-C--:B0-----:R-:W-:Y:S01]  /*5680*/  SHF.R.U64 R12, R8, R24.reuse, R7 ;  /* 0x00000018080c7219 */ /* 0x081fe20000001207 */
[----:B--2---:R-:W-:Y:S01]  /*5690*/  IMAD.MOV R8, RZ, RZ, -R13 ;  /* 0x000000ffff087224 */ /* 0x004fe200078e0a0d */
[----:B------:R-:W0:Y:S01]  /*56a0*/  LDC R11, c[0x0][0x658] ;  /* 0x00019600ff0b7b82 */ /* 0x000e220000000800 */
[----:B-1----:R-:W-:Y:S01]  /*56b0*/  ISETP.NE.U32.AND P0, PT, R26, RZ, PT ;  /* 0x000000ff1a00720c */ /* 0x002fe20003f05070 */
[----:B------:R-:W-:Y:S01]  /*56c0*/  FMUL R9, R9, UR4 ;  /* 0x0000000409097c20 */ /* 0x000fe20008400000 */
[----:B------:R-:W-:Y:S02]  /*56d0*/  SHF.R.U32.HI R7, RZ, R24, R7 ;  /* 0x00000018ff077219 */ /* 0x000fe40000011607 */
[----:B------:R-:W-:-:S03]  /*56e0*/  ISETP.NE.AND.EX P0, PT, R27, RZ, PT, P0 ;  /* 0x000000ff1b00720c */ /* 0x000fc60003f05300 */
[----:B------:R-:W1:Y:S01]  /*56f0*/  LDC R22, c[0x0][0x148] ;  /* 0x00005200ff167b82 */ /* 0x000e620000000800 */
[----:B---3--:R-:W-:Y:S02]  /*5700*/  IMAD R23, R15, R8, R6 ;  /* 0x000000080f177224 */ /* 0x008fe400078e0206 */
[----:B------:R-:W-:-:S05]  /*5710*/  IMAD.MOV.U32 R8, RZ, RZ, 0x1 ;  /* 0x00000001ff087424 */ /* 0x000fca00078e00ff */
[----:B------:R-:W2:Y:S01]  /*5720*/  LDC R21, c[0x0][0x600] ;  /* 0x00018000ff157b82 */ /* 0x000ea20000000800 */
[-CC-:B----4-:R-:W-:Y:S02]  /*5730*/  SHF.R.U64 R15, R12, R20.reuse, R7.reuse ;  /* 0x000000140c0f7219 */ /* 0x190fe40000001207 */
[----:B------:R-:W-:Y:S02]  /*5740*/  SHF.R.U32.HI R6, RZ, R20, R7 ;  /* 0x00000014ff067219 */ /* 0x000fe40000011607 */
[----:B------:R3:W4:Y:S03]  /*5750*/  F2I.U32.TRUNC.NTZ R20, R9 ;  /* 0x0000000900147305 */ /* 0x000726000020f000 */
[----:B------:R-:W1:Y:S01]  /*5760*/  LDC R25, c[0x0][0x648] ;  /* 0x00019200ff197b82 */ /* 0x000e620000000800 */
[-C--:B0-----:R-:W-:Y:S02]  /*5770*/  SHF.R.U64 R19, R15, R11.reuse, R6 ;  /* 0x0000000b0f137219 */ /* 0x081fe40000001206 */
[----:B------:R-:W-:-:S02]  /*5780*/  SHF.L.U32 R10, R10, R11, RZ ;  /* 0x0000000b0a0a7219 */ /* 0x000fc400000006ff */
[-C--:B------:R-:W-:Y:S01]  /*5790*/  SHF.R.U32.HI R7, RZ, R11.reuse, R6 ;  /* 0x0000000bff077219 */ /* 0x080fe20000011606 */
[----:B------:R-:W-:Y:S01]  /*57a0*/  IMAD.MOV.U32 R6, RZ, RZ, R19 ;  /* 0x000000ffff067224 */ /* 0x000fe200078e0013 */
[----:B------:R-:W-:Y:S01]  /*57b0*/  SHF.L.U32 R24, R8, R11, RZ ;  /* 0x0000000b08187219 */ /* 0x000fe200000006ff */
[----:B------:R-:W0:Y:S01]  /*57c0*/  LDC R28, c[0x0][0x638] ;  /* 0x00018e00ff1c7b82 */ /* 0x000e220000000800 */
[----:B------:R-:W-:-:S07]  /*57d0*/  LOP3.LUT R30, RZ, R10, RZ, 0x33, !PT ;  /* 0x0000000aff1e7212 */ /* 0x000fce00078e33ff */
[----:B------:R-:W0:Y:S01]  /*57e0*/  LDC R29, c[0x0][0x610] ;  /* 0x00018400ff1d7b82 */ /* 0x000e220000000800 */
[----:B---34-:R-:W-:Y:S05]  /*57f0*/  @!P0 BRA `(.L_x_134) ;  /* 0x0000000000288947 */ /* 0x018fea0003800000 */
[----:B------:R-:W3:Y:S02]  /*5800*/  LDC R6, c[0x0][0x64c] ;  /* 0x00019300ff067b82 */ /* 0x000ee40000000800 */
[----:B---3--:R-:W-:-:S05]  /*5810*/  IADD3 R11, P0, R19, R6, RZ ;  /* 0x00000006130b7210 */ /* 0x008fca0007f1e0ff */
        /* <DEDUP_REMOVED lines=8> */
.L_x_134:
[----:B------:R-:W-:Y:S01]  /*58a0*/  ISETP.NE.AND P0, PT, R2, 0x1, PT ;  /* 0x000000010200780c */ /* 0x000fe20003f05270 */
[----:B--2---:R-:W-:Y:S01]  /*58b0*/  VIADD R9, R21, 0xffffffff ;  /* 0xffffffff15097836 */ /* 0x004fe20000000000 */
[----:B-1----:R-:W-:Y:S01]  /*58c0*/  SHF.R.U64 R7, R6, R25, R7 ;  /* 0x0000001906077219 */ /* 0x002fe20000001207 */
[----:B------:R-:W-:Y:S01]  /*58d0*/  IMAD.MOV R20, RZ, RZ, -R20 ;  /* 0x000000ffff147224 */ /* 0x000fe200078e0a14 */
[----:B------:R-:W-:Y:S02]  /*58e0*/  LOP3.LUT R6, R15, R30, RZ, 0xc0, !PT ;  /* 0x0000001e0f067212 */ /* 0x000fe400078ec0ff */
[----:B------:R-:W-:Y:S01]  /*58f0*/  LOP3.LUT R12, R12, R9, RZ, 0xc0, !PT ;  /* 0x000000090c0c7212 */ /* 0x000fe200078ec0ff */
[----:B------:R-:W-:Y:S02]  /*5900*/  IMAD.MOV R8, RZ, RZ, -R7 ;  /* 0x000000ffff087224 */ /* 0x000fe400078e0a07 */
[----:B------:R-:W-:Y:S02]  /*5910*/  IMAD R6, R24, R7, R6 ;  /* 0x0000000718067224 */ /* 0x000fe400078e0206 */
[----:B------:R-:W-:-:S02]  /*5920*/  IMAD.MOV.U32 R9, RZ, RZ, 0x1 ;  /* 0x00000001ff097424 */ /* 0x000fc400078e00ff */
[----:B------:R-:W-:Y:S02]  /*5930*/  @P0 IMAD R23, R22, R20, R5 ;  /* 0x0000001416170224 */ /* 0x000fe400078e0205 */
[----:B0-----:R-:W-:Y:S02]  /*5940*/  IMAD R5, R8, R28, R19 ;  /* 0x0000001c08057224 */ /* 0x001fe400078e0213 */
[----:B------:R-:W-:Y:S02]  /*5950*/  IMAD R19, R6, R29, R23 ;  /* 0x0000001d06137224 */ /* 0x000fe400078e0217 */
[----:B------:R-:W-:Y:S02]  /*5960*/  IMAD R6, R5, R21, R12 ;  /* 0x0000001505067224 */ /* 0x000fe400078e020c */
[----:B------:R-:W-:-:S03]  /*5970*/  IMAD.MOV.U32 R8, RZ, RZ, R14 ;  /* 0x000000ffff087224 */ /* 0x000fc600078e000e */
[----:B------:R-:W-:Y:S02]  /*5980*/  SEL R20, R6, R19, !P0 ;  /* 0x0000001306147207 */ /* 0x000fe40004000000 */
[----:B------:R-:W-:-:S07]  /*5990*/  SEL R19, R19, R6, !P0 ;  /* 0x0000000613137207 */ /* 0x000fce0004000000 */
.L_x_132:
[----:B------:R-:W-:-:S08]  /*59a0*/  NOP ;  /* 0x0000000000007918 */ /* 0x000fd00000000000 */
[----:B------:R-:W0:-:S00]  /*59b0*/  USETMAXREG.DEALLOC.CTAPOOL 0x28 ;  /* 0x00000028000079c8 */ /* 0x000e0000080e0500 */
[----:B0-----:R-:W-:-:S13]  /*59c0*/  ISETP.NE.AND P0, PT, R0, RZ, PT ;  /* 0x000000ff0000720c */ /* 0x001fda0003f05270 */
[----:B------:R-:W-:Y:S05]  /*59d0*/  @P0 EXIT ;  /* 0x000000000000094d */ /* 0x000fea0003800000 */
[----:B------:R-:W-:Y:S01]  /*59e0*/  LOP3.LUT P0, RZ, R9, 0xff, RZ, 0xc0, !PT ;  /* 0x000000ff09ff7812 */ /* 0x000fe2000780c0ff */
[----:B------:R-:W-:Y:S02]  /*59f0*/  IMAD.MOV.U32 R0, RZ, RZ, 0x1 ;  /* 0x00000001ff007424 */ /* 0x000fe400078e00ff */
[----:B------:R-:W-:-:S10]  /*5a00*/  IMAD.MOV.U32 R12, RZ, RZ, RZ ;  /* 0x000000ffff0c7224 */ /* 0x000fd400078e00ff */
[----:B------:R-:W-:Y:S05]  /*5a10*/  @!P0 BRA `(.L_x_135) ;  /* 0x0000000c00148947 */ /* 0x000fea0003800000 */
[----:B------:R-:W0:Y:S01]  /*5a20*/  LDC R0, c[0x0][0x28c] ;  /* 0x0000a300ff007b82 */ /* 0x000e220000000800 */
[----:B------:R-:W-:Y:S01]  /*5a30*/  LOP3.LUT P0, RZ, R3, 0x1f, RZ, 0xc0, !PT ;  /* 0x0000001f03ff7812 */ /* 0x000fe2000780c0ff */
[----:B------:R-:W-:Y:S01]  /*5a40*/  ULDC UR5, c[0x0][0x658] ;  /* 0x0001960000057ab9 */ /* 0x000fe20000000800 */
[----:B------:R-:W-:Y:S01]  /*5a50*/  UMOV UR6, 0xffffffff ;  /* 0xffffffff00067882 */ /* 0x000fe20000000000 */
[----:B------:R-:W-:Y:S01]  /*5a60*/  BSSY B0, `(.L_x_135) ;  /* 0x00000c0000007945 */ /* 0x000fe20003800000 */
[----:B------:R-:W-:Y:S01]  /*5a70*/  USHF.L.U32 UR6, UR6, UR5, URZ ;  /* 0x0000000506067299 */ /* 0x000fe2000800063f */
[C---:B------:R-:W-:Y:S01]  /*5a80*/  ISETP.NE.AND P2, PT, R4.reuse, RZ, PT ;  /* 0x000000ff0400720c */ /* 0x040fe20003f45270 */
[----:B------:R-:W-:Y:S01]  /*5a90*/  IMAD.MOV.U32 R13, RZ, RZ, 0x1 ;  /* 0x00000001ff0d7424 */ /* 0x000fe200078e00ff */
[----:B------:R-:W-:Y:S01]  /*5aa0*/  ISETP.NE.OR P0, PT, R4, RZ, !P0 ;  /* 0x000000ff0400720c */ /* 0x000fe20004705670 */
[----:B------:R-:W-:Y:S01]  /*5ab0*/  IMAD.MOV.U32 R12, RZ, RZ, RZ ;  /* 0x000000ffff0c7224 */ /* 0x000fe200078e00ff */
[----:B------:R-:W-:Y:S01]  /*5ac0*/  LOP3.LUT R11, R18, 0x2, RZ, 0xfc, !PT ;  /* 0x00000002120b7812 */ /* 0x000fe200078efcff */
[----:B------:R-:W-:Y:S01]  /*5ad0*/  ULDC UR4, c[0x0][0x600] ;  /* 0x0001800000047ab9 */ /* 0x000fe20000000800 */
[----:B------:R-:W-:Y:S01]  /*5ae0*/  UMOV UR7, 0x1 ;  /* 0x0000000100077882 */ /* 0x000fe20000000000 */
[----:B------:R-:W-:-:S02]  /*5af0*/  UIADD3 UR15, UR4, -0x1, URZ ;  /* 0xffffffff040f7890 */ /* 0x000fc4000fffe03f */
[----:B------:R-:W-:Y:S02]  /*5b00*/  USHF.L.U32 UR17, UR7, UR5, URZ ;  /* 0x0000000507117299 */ /* 0x000fe4000800063f */
[----:B------:R-:W-:Y:S01]  /*5b10*/  ULOP3.LUT UR16, URZ, UR6, URZ, 0x33, !UPT ;  /* 0x000000063f107292 */ /* 0x000fe2000f8e333f */
[----:B------:R-:W-:Y:S01]  /*5b20*/  ULDC.64 UR20, c[0x0][0x198] ;  /* 0x0000660000147ab9 */ /* 0x000fe20000000a00 */
[----:B0-----:R-:W-:-:S05]  /*5b30*/  VIADD R0, R0, 0x3f ;  /* 0x0000003f00007836 */ /* 0x001fca0000000000 */
[----:B------:R-:W-:-:S04]  /*5b40*/  SHF.R.S32.HI R3, RZ, 0x1f, R0 ;  /* 0x0000001fff037819 */ /* 0x000fc80000011400 */
[----:B------:R-:W-:Y:S01]  /*5b50*/  LEA.HI R3, R3, R0, RZ, 0x6 ;  /* 0x0000000003037211 */ /* 0x000fe200078f30ff */
[----:B------:R-:W-:-:S03]  /*5b60*/  IMAD.MOV.U32 R0, RZ, RZ, 0x1 ;  /* 0x00000001ff007424 */ /* 0x000fc600078e00ff */
[----:B------:R-:W-:-:S05]  /*5b70*/  SHF.R.S32.HI R3, RZ, 0x6, R3 ;  /* 0x00000006ff037819 */ /* 0x000fca0000011403 */
[----:B------:R-:W-:-:S07]  /*5b80*/  VIADD R10, R3, 0x1 ;  /* 0x00000001030a7836 */ /* 0x000fce0000000000 */
.L_x_147:
[----:B------:R-:W-:-:S03]  /*5b90*/  UMOV UR4, 0xffffffff ;  /* 0xffffffff00047882 */ /* 0x000fc60000000000 */
[----:B------:R-:W-:Y:S05]  /*5ba0*/  BRA.DIV UR4, `(.L_x_136) ;  /* 0x0000001604247947 */ /* 0x000fea000b800000 */
[----:B------:R-:W-:-:S13]  /*5bb0*/  ELECT P6, URZ, PT ;  /* 0x00000000003f782f */ /* 0x000fda00038c0000 */
.L_x_169:
[----:B------:R-:W0:Y:S01]  /*5bc0*/  LDC R4, c[0x0][0x28c] ;  /* 0x0000a300ff047b82 */ /* 0x000e220000000800 */
[----:B------:R-:W-:Y:S01]  /*5bd0*/  BSSY B1, `(.L_x_137) ;  /* 0x0000037000017945 */ /* 0x000fe20003800000 */
[----:B0-----:R-:W-:-:S13]  /*5be0*/  ISETP.LT.OR P6, PT, R4, 0x1, !P6 ;  /* 0x000000010400780c */ /* 0x001fda00077c1670 */
[----:B------:R-:W-:Y:S05]  /*5bf0*/  @P6 BRA `(.L_x_138) ;  /* 0x0000000000d06947 */ /* 0x000fea0003800000 */
[----:B------:R-:W-:Y:S02]  /*5c00*/  IMAD R20, R20, 0x30, RZ ;  /* 0x0000003014147824 */ /* 0x000fe400078e02ff */
[----:B------:R-:W-:Y:S02]  /*5c10*/  IMAD R19, R19, 0xc0, RZ ;  /* 0x000000c013137824 */ /* 0x000fe400078e02ff */
[----:B------:R-:W-:Y:S02]  /*5c20*/  IMAD.MOV.U32 R21, RZ, RZ, RZ ;  /* 0x000000ffff157224 */ /* 0x000fe400078e00ff */
[----:B------:R-:W-:Y:S02]  /*5c30*/  IMAD.MOV.U32 R4, RZ, RZ, R10 ;  /* 0x000000ffff047224 */ /* 0x000fe400078e000a */
[----:B------:R-:W-:Y:S02]  /*5c40*/  IMAD.MOV.U32 R5, RZ, RZ, R0 ;  /* 0x000000ffff057224 */ /* 0x000fe400078e0000 */
[----:B------:R-:W-:-:S07]  /*5c50*/  IMAD.MOV.U32 R6, RZ, RZ, R12 ;  /* 0x000000ffff067224 */ /* 0x000fce00078e000c */
.L_x_142:
[----:B------:R-:W0:Y:S01]  /*5c60*/  S2R R14, SR_CgaCtaId ;  /* 0x00000000000e7919 */ /* 0x000e220000008800 */
[----:B------:R-:W-:Y:S01]  /*5c70*/  MOV R7, 0x400 ;  /* 0x0000040000077802 */ /* 0x000fe20000000f00 */
[----:B------:R-:W1:Y:S03]  /*5c80*/  @!P2 LDC R9, c[0x0][0x500] ;  /* 0x00014000ff09ab82 */ /* 0x000e660000000800 */
[----:B0-----:R-:W-:Y:S02]  /*5c90*/  LEA R15, R14, R7, 0x18 ;  /* 0x000000070e0f7211 */ /* 0x001fe400078ec0ff */
[----:B------:R-:W-:-:S03]  /*5ca0*/  SHF.L.U32 R7, R5, 0x1f, RZ ;  /* 0x0000001f05077819 */ /* 0x000fc600000006ff */
[----:B------:R-:W-:-:S04]  /*5cb0*/  IMAD R14, R6, 0x8, R15 ;  /* 0x00000008060e7824 */ /* 0x000fc800078e020f */
[----:B------:R-:W0:Y:S02]  /*5cc0*/  SYNCS.PHASECHK.TRANS64.TRYWAIT P1, [R14+URZ+0x78], R7 ;  /* 0x000078070e0075a7 */ /* 0x000e24000802017f */
[----:B01----:R-:W-:Y:S05]  /*5cd0*/  @!P1 BRA `(.L_x_139) ;  /* 0x0000001000f89947 */ /* 0x003fea0003800000 */
.L_x_170:
[----:B0-----:R-:W-:Y:S01]  /*5ce0*/  PRMT R7, R11, 0x9910, RZ ;  /* 0x000099100b077816 */ /* 0x001fe200000000ff */
[----:B------:R0:W-:Y:S03]  /*5cf0*/  @!P2 SYNCS.ARRIVE.TRANS64 RZ, [R14+URZ], R9 ;  /* 0x000000090effa9a7 */ /* 0x0001e6000800003f */
[----:B------:R-:W-:-:S13]  /*5d00*/  ISETP.NE.AND P1, PT, R7, 0x2, PT ;  /* 0x000000020700780c */ /* 0x000fda0003f25270 */
[----:B0-----:R-:W-:Y:S05]  /*5d10*/  @P1 BRA `(.L_x_140) ;  /* 0x0000000000041947 */ /* 0x001fea0003800000 */
[----:B------:R-:W-:Y:S01]  /*5d20*/  BPT.TRAP 0x1 ;  /* 0x000000040000795c */ /* 0x000fe20000300000 */
.L_x_140:
[----:B------:R-:W-:Y:S05]  /*5d30*/  @P0 BRA `(.L_x_141) ;  /* 0x0000000000040947 */ /* 0x000fea0003800000 */
[----:B------:R-:W-:Y:S01]  /*5d40*/  BPT.TRAP 0x1 ;  /* 0x000000040000795c */ /* 0x000fe20000300000 */
.L_x_141:
[--C-:B------:R-:W-:Y:S01]  /*5d50*/  IMAD R7, R6, 0x3000, R15.reuse ;  /* 0x0000300006077824 */ /* 0x100fe200078e020f */
[----:B------:R-:W-:Y:S01]  /*5d60*/  R2UR UR9, R14 ;  /* 0x000000000e0972ca */ /* 0x000fe200000e0000 */
[----:B------:R-:W-:Y:S01]  /*5d70*/  IMAD R15, R6, 0xc00, R15 ;  /* 0x00000c00060f7824 */ /* 0x000fe200078e020f */
[----:B------:R-:W-:Y:S01]  /*5d80*/  UIADD3 UR4, UP0, UR20, 0xf0, URZ ;  /* 0x000000f014047890 */ /* 0x000fe2000ff1e03f */
[----:B------:R-:W-:Y:S01]  /*5d90*/  VIADD R4, R4, 0xffffffff ;  /* 0xffffffff04047836 */ /* 0x000fe20000000000 */
[----:B------:R-:W-:Y:S01]  /*5da0*/  R2UR UR5, R7 ;  /* 0x00000000070572ca */ /* 0x000fe200000e0000 */
[----:B------:R-:W-:Y:S01]  /*5db0*/  UIADD3 UR22, UP1, UR20, 0x1f0, URZ ;  /* 0x000001f014167890 */ /* 0x000fe2000ff3e03f */
[----:B------:R-:W-:Y:S01]  /*5dc0*/  R2UR UR8, R15 ;  /* 0x000000000f0872ca */ /* 0x000fe200000e0000 */
[----:B------:R-:W-:Y:S01]  /*5dd0*/  VIADD R6, R6, 0x1 ;  /* 0x0000000106067836 */ /* 0x000fe20000000000 */
[----:B------:R-:W-:Y:S01]  /*5de0*/  R2UR UR11, R19 ;  /* 0x00000000130b72ca */ /* 0x000fe200000e0000 */
[----:B------:R-:W-:Y:S01]  /*5df0*/  UIADD3.X UR23, URZ, UR21, URZ, UP1, !UPT ;  /* 0x000000153f177290 */ /* 0x000fe20008ffe43f */
[C---:B------:R-:W-:Y:S01]  /*5e00*/  R2UR UR10, R21.reuse ;  /* 0x00000000150a72ca */ /* 0x040fe200000e0000 */
[----:B------:R-:W-:Y:S01]  /*5e10*/  UMOV UR6, 0x0 ;  /* 0x0000000000067882 */ /* 0x000fe20000000000 */
[----:B------:R-:W-:Y:S01]  /*5e20*/  R2UR UR12, R8 ;  /* 0x00000000080c72ca */ /* 0x000fe200000e0000 */
[----:B------:R-:W-:Y:S01]  /*5e30*/  UMOV UR7, 0x10000000 ;  /* 0x1000000000077882 */ /* 0x000fe20000000000 */
[----:B------:R-:W-:Y:S01]  /*5e40*/  R2UR UR18, R20 ;  /* 0x00000000141272ca */ /* 0x000fe200000e0000 */
[----:B------:R-:W-:Y:S01]  /*5e50*/  VIADD R21, R21, 0x40 ;  /* 0x0000004015157836 */ /* 0x000fe20000000000 */
[----:B------:R-:W-:Y:S01]  /*5e60*/  ISETP.GT.AND P3, PT, R4, 0x1, PT ;  /* 0x000000010400780c */ /* 0x000fe20003f64270 */
[----:B------:R-:W-:Y:S01]  /*5e70*/  UIADD3 UR13, UR5, 0x200, URZ ;  /* 0x00000200050d7890 */ /* 0x000fe2000fffe03f */
[----:B------:R-:W-:Y:S01]  /*5e80*/  ISETP.NE.AND P1, PT, R6, 0xf, PT ;  /* 0x0000000f0600780c */ /* 0x000fe20003f25270 */
[----:B------:R-:W-:-:S02]  /*5e90*/  UIADD3.X UR5, URZ, UR21, URZ, UP0, !UPT ;  /* 0x000000153f057290 */ /* 0x000fc400087fe43f */
[----:B------:R-:W-:Y:S01]  /*5ea0*/  UIADD3 UR14, UR8, 0x2d200, URZ ;  /* 0x0002d200080e7890 */ /* 0x000fe2000fffe03f */
[----:B------:R-:W-:Y:S02]  /*5eb0*/  SEL R14, RZ, 0x1, P1 ;  /* 0x00000001ff0e7807 */ /* 0x000fe40000800000 */
[----:B------:R-:W-:Y:S01]  /*5ec0*/  UMOV UR8, UR13 ;  /* 0x0000000d00087c82 */ /* 0x000fe20008000000 */
[----:B------:R-:W-:Y:S02]  /*5ed0*/  SEL R6, R6, RZ, P1 ;  /* 0x000000ff06067207 */ /* 0x000fe40000800000 */
[----:B------:R-:W-:Y:S01]  /*5ee0*/  LOP3.LUT R5, R5, R14, RZ, 0x3c, !PT ;  /* 0x0000000e05057212 */ /* 0x000fe200078e3cff */
[----:B------:R0:W-:Y:S02]  /*5ef0*/  UTMALDG.3D [UR8], [UR4], desc[UR6] ;  /* 0x00000608040075b4 */ /* 0x0001e40008011000 */
[----:B0-----:R-:W-:Y:S01]  /*5f00*/  UMOV UR8, UR14 ;  /* 0x0000000e00087c82 */ /* 0x001fe20008000000 */
[----:B------:R-:W-:-:S02]  /*5f10*/  UMOV UR11, UR18 ;  /* 0x00000012000b7c82 */ /* 0x000fc40008000000 */
[----:B------:R0:W-:Y:S02]  /*5f20*/  UTMALDG.3D [UR8], [UR22], desc[UR6] ;  /* 0x00000608160075b4 */ /* 0x0001e40008011000 */
[----:B0-----:R-:W-:Y:S05]  /*5f30*/  @P3 BRA `(.L_x_142) ;  /* 0xfffffffc00483947 */ /* 0x001fea000383ffff */
.L_x_138:
[----:B------:R-:W-:Y:S05]  /*5f40*/  BSYNC B1 ;  /* 0x0000000000017941 */ /* 0x000fea0003800000 */
.L_x_137:
[----:B------:R-:W-:Y:S01]  /*5f50*/  LOP3.LUT P3, RZ, R13, 0xff, RZ, 0xc0, !PT ;  /* 0x000000ff0dff7812 */ /* 0x000fe2000786c0ff */
[----:B------:R-:W-:Y:S01]  /*5f60*/  IMAD.IADD R12, R3, 0x1, R12 ;  /* 0x00000001030c7824 */ /* 0x000fe200078e020c */
[----:B------:R-:W-:Y:S01]  /*5f70*/  IADD3 R16, P4, R16, UR36, RZ ;  /* 0x0000002410107c10 */ /* 0x000fe2000ff9e0ff */
[----:B------:R-:W-:Y:S01]  /*5f80*/  ULDC.64 UR4, c[0x0][0x650] ;  /* 0x0001940000047ab9 */ /* 0x000fe20000000a00 */
[----:B------:R-:W-:Y:S01]  /*5f90*/  BSSY B1, `(.L_x_143) ;  /* 0x000006a000017945 */ /* 0x000fe20003800000 */
[----:B------:R-:W-:Y:S01]  /*5fa0*/  IMAD.MOV.U32 R19, RZ, RZ, -0x1 ;  /* 0xffffffffff137424 */ /* 0x000fe200078e00ff */
[----:B------:R-:W-:Y:S01]  /*5fb0*/  ISETP.GT.U32.AND P1, PT, R12, 0xe, PT ;  /* 0x0000000e0c00780c */ /* 0x000fe20003f24070 */
[----:B------:R-:W-:Y:S01]  /*5fc0*/  IMAD.MOV.U32 R20, RZ, RZ, -0x1 ;  /* 0xffffffffff147424 */ /* 0x000fe200078e00ff */
[----:B------:R-:W-:Y:S01]  /*5fd0*/  IADD3.X R17, R17, UR42, RZ, P4, !PT ;  /* 0x0000002a11117c10 */ /* 0x000fe2000a7fe4ff */
[----:B------:R-:W-:Y:S01]  /*5fe0*/  IMAD.MOV.U32 R8, RZ, RZ, -0x1 ;  /* 0xffffffffff087424 */ /* 0x000fe200078e00ff */
[----:B------:R-:W-:-:S02]  /*5ff0*/  ISETP.LT.U32.AND P1, PT, R3, 0xf, P1 ;  /* 0x0000000f0300780c */ /* 0x000fc40000f21070 */
[----:B------:R-:W-:Y:S01]  /*6000*/  PRMT R13, RZ, 0x7610, R13 ;  /* 0x00007610ff0d7816 */ /* 0x000fe2000000000d */
[----:B------:R-:W0:Y:S01]  /*6010*/  @P3 S2R R5, SR_CgaCtaId ;  /* 0x0000000000053919 */ /* 0x000e220000008800 */
[----:B------:R-:W-:-:S04]  /*6020*/  @P3 MOV R4, 0x400 ;  /* 0x0000040000043802 */ /* 0x000fc80000000f00 */
[----:B0-----:R-:W-:Y:S01]  /*6030*/  @P3 LEA R6, R5, R4, 0x18 ;  /* 0x0000000405063211 */ /* 0x001fe200078ec0ff */
[----:B------:R-:W-:-:S03]  /*6040*/  IMAD.WIDE.U32 R4, R12, -0x77777777, RZ ;  /* 0x888888890c047825 */ /* 0x000fc600078e00ff */
[----:B------:R0:W-:Y:S01]  /*6050*/  @P3 SYNCS.ARRIVE.TRANS64.A1T0 RZ, [R6+URZ+0x108], RZ ;  /* 0x000108ff06ff39a7 */ /* 0x0001e2000810003f */
[----:B------:R-:W-:Y:S02]  /*6060*/  ISETP.GE.U32.AND P3, PT, R3, 0xf, PT ;  /* 0x0000000f0300780c */ /* 0x000fe40003f66070 */
[----:B------:R-:W-:Y:S02]  /*6070*/  SHF.R.U32.HI R7, RZ, 0x3, R5 ;  /* 0x00000003ff077819 */ /* 0x000fe40000011605 */
[----:B------:R-:W-:Y:S02]  /*6080*/  SEL R5, RZ, 0x1, !P1 ;  /* 0x00000001ff057807 */ /* 0x000fe40004800000 */
[----:B------:R-:W-:Y:S01]  /*6090*/  ISETP.GE.U32.AND P1, PT, R16, UR4, PT ;  /* 0x0000000410007c0c */ /* 0x000fe2000bf26070 */
[----:B------:R-:W-:Y:S01]  /*60a0*/  IMAD R12, R7, -0xf, R12 ;  /* 0xfffffff1070c7824 */ /* 0x000fe200078e020c */
[----:B------:R-:W-:Y:S02]  /*60b0*/  LOP3.LUT R0, R0, R5, RZ, 0x3c, !PT ;  /* 0x0000000500007212 */ /* 0x000fe400078e3cff */
[----:B------:R-:W-:-:S02]  /*60c0*/  ISETP.GE.U32.AND.EX P1, PT, R17, UR5, PT, P1 ;  /* 0x0000000511007c0c */ /* 0x000fc4000bf26110 */
[----:B------:R-:W-:Y:S02]  /*60d0*/  PRMT R4, RZ, 0x7610, R4 ;  /* 0x00007610ff047816 */ /* 0x000fe40000000004 */
[----:B------:R-:W-:-:S09]  /*60e0*/  @P3 LOP3.LUT R0, R0, 0x1, R7, 0x78, !PT ;  /* 0x0000000100003812 */ /* 0x000fd200078e7807 */
[----:B0-----:R-:W-:Y:S05]  /*60f0*/  @P1 BRA `(.L_x_144) ;  /* 0x00000004004c1947 */ /* 0x001fea0003800000 */
[----:B------:R-:W-:Y:S01]  /*6100*/  ULDC.64 UR4, c[0x0][0x628] ;  /* 0x00018a0000047ab9 */ /* 0x000fe20000000a00 */
[----:B------:R-:W0:Y:S01]  /*6110*/  S2R R15, SR_CTAID.X ;  /* 0x00000000000f7919 */ /* 0x000e220000002500 */
[----:B------:R-:W-:Y:S01]  /*6120*/  ISETP.NE.U32.AND P1, PT, RZ, UR4, PT ;  /* 0x00000004ff007c0c */ /* 0x000fe2000bf25070 */
[----:B------:R-:W-:Y:S01]  /*6130*/  ULDC UR7, c[0x0][0x630] ;  /* 0x00018c0000077ab9 */ /* 0x000fe20000000800 */
[----:B------:R-:W-:Y:S01]  /*6140*/  IMAD.MOV.U32 R4, RZ, RZ, R16 ;  /* 0x000000ffff047224 */ /* 0x000fe200078e0010 */
[----:B------:R-:W1:Y:S01]  /*6150*/  S2R R14, SR_CTAID.Y ;  /* 0x00000000000e7919 */ /* 0x000e620000002600 */
[----:B------:R-:W-:Y:S01]  /*6160*/  ISETP.NE.AND.EX P1, PT, RZ, UR5, PT, P1 ;  /* 0x00000005ff007c0c */ /* 0x000fe2000bf25310 */
[----:B------:R-:W-:-:S12]  /*6170*/  IMAD.MOV.U32 R5, RZ, RZ, R17 ;  /* 0x000000ffff057224 */ /* 0x000fd800078e0011 */
[----:B------:R-:W-:Y:S05]  /*6180*/  @!P1 BRA `(.L_x_145) ;  /* 0x0000000000289947 */ /* 0x000fea0003800000 */
[----:B------:R-:W-:Y:S02]  /*6190*/  ULDC UR6, c[0x0][0x634] ;  /* 0x00018d0000067ab9 */ /* 0x000fe40000000800 */
[----:B------:R-:W-:-:S05]  /*61a0*/  IADD3 R9, P1, R16, UR6, RZ ;  /* 0x0000000610097c10 */ /* 0x000fca000ff3e0ff */
[----:B------:R-:W-:-:S04]  /*61b0*/  IMAD.X R19, RZ, RZ, R17, P1 ;  /* 0x000000ffff137224 */ /* 0x000fc800008e0611 */
[----:B------:R-:W-:-:S04]  /*61c0*/  IMAD.WIDE.U32 R6, R19, UR4, RZ ;  /* 0x0000000413067c25 */ /* 0x000fc8000f8e00ff */
[----:B------:R-:W-:-:S04]  /*61d0*/  IMAD.WIDE.U32 R6, P1, R9, UR5, R6 ;  /* 0x0000000509067c25 */ /* 0x000fc8000f820006 */
[----:B------:R-:W-:-:S04]  /*61e0*/  IMAD.WIDE.U32 R8, R9, UR4, RZ ;  /* 0x0000000409087c25 */ /* 0x000fc8000f8e00ff */
[----:B------:R-:W-:Y:S01]  /*61f0*/  IMAD.X R5, RZ, RZ, RZ, P1 ;  /* 0x000000ffff057224 */ /* 0x000fe200008e06ff */
[----:B------:R-:W-:Y:S01]  /*6200*/  IADD3 RZ, P1, R9, R6, RZ ;  /* 0x0000000609ff7210 */ /* 0x000fe20007f3e0ff */
[----:B------:R-:W-:-:S04]  /*6210*/  IMAD.MOV.U32 R4, RZ, RZ, R7 ;  /* 0x000000ffff047224 */ /* 0x000fc800078e0007 */
[----:B------:R-:W-:-:S08]  /*6220*/  IMAD.WIDE.U32.X R4, R19, UR5, R4, P1 ;  /* 0x0000000513047c25 */ /* 0x000fd000088e0404 */
.L_x_145:
[--C-:B------:R-:W-:Y:S01]  /*6230*/  SHF.R.U64 R8, R4, UR7, R5.reuse ;  /* 0x0000000704087c19 */ /* 0x100fe20008001205 */
[----:B------:R-:W-:Y:S01]  /*6240*/  ULDC.64 UR4, c[0x0][0x620] ;  /* 0x0001880000047ab9 */ /* 0x000fe20000000a00 */
[----:B------:R-:W-:Y:S01]  /*6250*/  SHF.R.U32.HI R4, RZ, UR7, R5 ;  /* 0x00000007ff047c19 */ /* 0x000fe20008011605 */
[----:B------:R-:W2:Y:S01]  /*6260*/  LDC R24, c[0x0][0x144] ;  /* 0x00005100ff187b82 */ /* 0x000ea20000000800 */
[----:B------:R-:W-:Y:S01]  /*6270*/  IADD3 R7, P1, RZ, -R8, RZ ;  /* 0x80000008ff077210 */ /* 0x000fe20007f3e0ff */
[----:B------:R-:W-:Y:S01]  /*6280*/  ULDC.64 UR8, c[0x0][0x640] ;  /* 0x0001900000087ab9 */ /* 0x000fe20000000a00 */
[----:B0-----:R-:W-:Y:S01]  /*6290*/  I2FP.F32.U32 R9, R15 ;  /* 0x0000000f00097245 */ /* 0x001fe20000201000 */
[----:B------:R-:W-:Y:S02]  /*62a0*/  ULDC UR6, c[0x0][0x608] ;  /* 0x0001820000067ab9 */ /* 0x000fe40000000800 */
[----:B------:R-:W-:Y:S01]  /*62b0*/  IMAD.X R4, RZ, RZ, ~R4, P1 ;  /* 0x000000ffff047224 */ /* 0x000fe200008e0e04 */
[----:B------:R-:W-:Y:S01]  /*62c0*/  ISETP.NE.U32.AND P1, PT, RZ, UR8, PT ;  /* 0x00000008ff007c0c */ /* 0x000fe2000bf25070 */
[----:B------:R-:W0:Y:S02]  /*62d0*/  LDC R21, c[0x0][0x148] ;  /* 0x00005200ff157b82 */ /* 0x000e240000000800 */
[----:B------:R-:W-:Y:S01]  /*62e0*/  IMAD R6, R4, UR4, RZ ;  /* 0x0000000404067c24 */ /* 0x000fe2000f8e02ff */
[----:B------:R-:W-:Y:S01]  /*62f0*/  ISETP.NE.AND.EX P1, PT, RZ, UR9, PT, P1 ;  /* 0x00000009ff007c0c */ /* 0x000fe2000bf25310 */
[----:B------:R-:W-:Y:S01]  /*6300*/  IMAD.WIDE.U32 R4, R7, UR4, R16 ;  /* 0x0000000407047c25 */ /* 0x000fe2000f8e0010 */
[----:B------:R-:W-:-:S03]  /*6310*/  ULDC UR4, c[0x0][0x150] ;  /* 0x0000540000047ab9 */ /* 0x000fc60000000800 */
[----:B------:R-:W-:Y:S02]  /*6320*/  IMAD R7, R7, UR5, R6 ;  /* 0x0000000507077c24 */ /* 0x000fe4000f8e0206 */
[----:B------:R-:W-:Y:S01]  /*6330*/  FMUL R6, R9, UR4 ;  /* 0x0000000409067c20 */ /* 0x000fe20008400000 */
[----:B------:R-:W-:Y:S01]  /*6340*/  ULDC UR4, c[0x0][0x618] ;  /* 0x0001860000047ab9 */ /* 0x000fe20000000800 */
[----:B------:R-:W-:Y:S01]  /*6350*/  ULDC UR5, c[0x0][0x154] ;  /* 0x0000550000057ab9 */ /* 0x000fe20000000800 */
[----:B------:R-:W-:-:S03]  /*6360*/  IMAD.IADD R5, R5, 0x1, R7 ;  /* 0x0000000105057824 */ /* 0x000fc600078e0207 */
[----:B------:R-:W3:Y:S02]  /*6370*/  F2I.U32.TRUNC.NTZ R6, R6 ;  /* 0x0000000600067305 */ /* 0x000ee4000020f000 */
[----:B------:R-:W-:Y:S02]  /*6380*/  SHF.R.U64 R9, R4, UR4, R5 ;  /* 0x0000000404097c19 */ /* 0x000fe40008001205 */
[----:B-1----:R-:W-:-:S05]  /*6390*/  I2FP.F32.U32 R4, R14 ;  /* 0x0000000e00047245 */ /* 0x002fca0000201000 */
[----:B------:R-:W-:Y:S01]  /*63a0*/  FMUL R22, R4, UR5 ;  /* 0x0000000504167c20 */ /* 0x000fe20008400000 */
[----:B------:R-:W-:Y:S01]  /*63b0*/  SHF.R.U32.HI R4, RZ, UR4, R5 ;  /* 0x00000004ff047c19 */ /* 0x000fe20008011605 */
[----:B------:R-:W-:-:S03]  /*63c0*/  ULDC UR4, c[0x0][0x658] ;  /* 0x0001960000047ab9 */ /* 0x000fc60000000800 */
[--C-:B------:R-:W-:Y:S01]  /*63d0*/  SHF.R.U64 R20, R9, UR6, R4.reuse ;  /* 0x0000000609147c19 */ /* 0x100fe20008001204 */
[----:B------:R-:W1:Y:S01]  /*63e0*/  F2I.U32.TRUNC.NTZ R22, R22 ;  /* 0x0000001600167305 */ /* 0x000e62000020f000 */
[----:B------:R-:W-:Y:S01]  /*63f0*/  SHF.R.U32.HI R5, RZ, UR6, R4 ;  /* 0x00000006ff057c19 */ /* 0x000fe20008011604 */
[----:B---3--:R-:W-:-:S03]  /*6400*/  IMAD.MOV R6, RZ, RZ, -R6 ;  /* 0x000000ffff067224 */ /* 0x008fc600078e0a06 */
[----:B------:R-:W-:Y:S01]  /*6410*/  SHF.R.U64 R19, R20, UR4, R5 ;  /* 0x0000000414137c19 */ /* 0x000fe20008001205 */
[----:B--2---:R-:W-:Y:S01]  /*6420*/  IMAD R15, R24, R6, R15 ;  /* 0x00000006180f7224 */ /* 0x004fe200078e020f */
[----:B------:R-:W-:-:S03]  /*6430*/  SHF.R.U32.HI R23, RZ, UR4, R5 ;  /* 0x00000004ff177c19 */ /* 0x000fc60008011605 */
[----:B------:R-:W-:Y:S02]  /*6440*/  IMAD.MOV.U32 R4, RZ, RZ, R19 ;  /* 0x000000ffff047224 */ /* 0x000fe400078e0013 */
[----:B------:R-:W-:Y:S01]  /*6450*/  IMAD.MOV.U32 R5, RZ, RZ, R23 ;  /* 0x000000ffff057224 */ /* 0x000fe200078e0017 */
[----:B-1----:R-:W-:Y:S06]  /*6460*/  @!P1 BRA `(.L_x_146) ;  /* 0x0000000000289947 */ /* 0x002fec0003800000 */
[----:B------:R-:W-:Y:S02]  /*6470*/  ULDC UR4, c[0x0][0x64c] ;  /* 0x0001930000047ab9 */ /* 0x000fe40000000800 */
[----:B------:R-:W-:-:S05]  /*6480*/  IADD3 R5, P1, R19, UR4, RZ ;  /* 0x0000000413057c10 */ /* 0x000fca000ff3e0ff */
[----:B------:R-:W-:-:S04]  /*6490*/  IMAD.X R23, RZ, RZ, R23, P1 ;  /* 0x000000ffff177224 */ /* 0x000fc800008e0617 */
[----:B------:R-:W-:-:S04]  /*64a0*/  IMAD.WIDE.U32 R6, R23, UR8, RZ ;  /* 0x0000000817067c25 */ /* 0x000fc8000f8e00ff */
[----:B------:R-:W-:-:S04]  /*64b0*/  IMAD.WIDE.U32 R6, P1, R5, UR9, R6 ;  /* 0x0000000905067c25 */ /* 0x000fc8000f820006 */
[----:B------:R-:W-:-:S04]  /*64c0*/  IMAD.WIDE.U32 R4, R5, UR8, RZ ;  /* 0x0000000805047c25 */ /* 0x000fc8000f8e00ff */
[----:B------:R-:W-:Y:S01]  /*64d0*/  IMAD.MOV.U32 R4, RZ, RZ, R7 ;  /* 0x000000ffff047224 */ /* 0x000fe200078e0007 */
[----:B------:R-:W-:Y:S01]  /*64e0*/  IADD3 RZ, P3, R5, R6, RZ ;  /* 0x0000000605ff7210 */ /* 0x000fe20007f7e0ff */
[----:B------:R-:W-:-:S04]  /*64f0*/  IMAD.X R5, RZ, RZ, RZ, P1 ;  /* 0x000000ffff057224 */ /* 0x000fc800008e06ff */
[----:B------:R-:W-:-:S08]  /*6500*/  IMAD.WIDE.U32.X R4, R23, UR9, R4, P3 ;  /* 0x0000000917047c25 */ /* 0x000fd000098e0404 */
.L_x_146:
[----:B------:R-:W-:Y:S01]  /*6510*/  ISETP.NE.AND P1, PT, R2, 0x1, PT ;  /* 0x000000010200780c */ /* 0x000fe20003f25270 */
[----:B------:R-:W-:Y:S01]  /*6520*/  ULDC UR4, c[0x0][0x648] ;  /* 0x0001920000047ab9 */ /* 0x000fe20000000800 */
[----:B------:R-:W-:Y:S01]  /*6530*/  LOP3.LUT R20, R20, UR16, RZ, 0xc0, !PT ;  /* 0x0000001014147c12 */ /* 0x000fe2000f8ec0ff */
[----:B------:R-:W-:Y:S01]  /*6540*/  IMAD.MOV R22, RZ, RZ, -R22 ;  /* 0x000000ffff167224 */ /* 0x000fe200078e0a16 */
[----:B------:R-:W-:Y:S01]  /*6550*/  SHF.R.U64 R5, R4, UR4, R5 ;  /* 0x0000000404057c19 */ /* 0x000fe20008001205 */
[----:B------:R-:W-:Y:S01]  /*6560*/  ULDC UR4, c[0x0][0x638] ;  /* 0x00018e0000047ab9 */ /* 0x000fe20000000800 */
[----:B------:R-:W-:Y:S01]  /*6570*/  LOP3.LUT R6, R9, UR15, RZ, 0xc0, !PT ;  /* 0x0000000f09067c12 */ /* 0x000fe2000f8ec0ff */
[----:B------:R-:W-:Y:S02]  /*6580*/  ULDC UR5, c[0x0][0x610] ;  /* 0x0001840000057ab9 */ /* 0x000fe40000000800 */
[----:B------:R-:W-:Y:S02]  /*6590*/  IMAD.MOV R4, RZ, RZ, -R5 ;  /* 0x000000ffff047224 */ /* 0x000fe400078e0a05 */
[----:B------:R-:W-:-:S02]  /*65a0*/  IMAD R20, R5, UR17, R20 ;  /* 0x0000001105147c24 */ /* 0x000fc4000f8e0214 */
[----:B0-----:R-:W-:Y:S02]  /*65b0*/  @P1 IMAD R15, R21, R22, R14 ;  /* 0x00000016150f1224 */ /* 0x001fe400078e020e */
[----:B------:R-:W-:Y:S01]  /*65c0*/  IMAD R19, R4, UR4, R19 ;  /* 0x0000000404137c24 */ /* 0x000fe2000f8e0213 */
[----:B------:R-:W-:Y:S01]  /*65d0*/  ULDC UR4, c[0x0][0x600] ;  /* 0x0001800000047ab9 */ /* 0x000fe20000000800 */
[----:B------:R-:W-:Y:S02]  /*65e0*/  IMAD R15, R20, UR5, R15 ;  /* 0x00000005140f7c24 */ /* 0x000fe4000f8e020f */
[----:B------:R-:W-:Y:S02]  /*65f0*/  IMAD R6, R19, UR4, R6 ;  /* 0x0000000413067c24 */ /* 0x000fe4000f8e0206 */
[----:B------:R-:W-:-:S03]  /*6600*/  IMAD.MOV.U32 R4, RZ, RZ, 0x1 ;  /* 0x00000001ff047424 */ /* 0x000fc600078e00ff */
[----:B------:R-:W-:Y:S02]  /*6610*/  SEL R20, R6, R15, !P1 ;  /* 0x0000000f06147207 */ /* 0x000fe40004800000 */
[----:B------:R-:W-:-:S07]  /*6620*/  SEL R19, R15, R6, !P1 ;  /* 0x000000060f137207 */ /* 0x000fce0004800000 */
.L_x_144:
[----:B------:R-:W-:Y:S05]  /*6630*/  BSYNC B1 ;  /* 0x0000000000017941 */ /* 0x000fea0003800000 */
.L_x_143:
[----:B------:R-:W-:-:S13]  /*6640*/  LOP3.LUT P1, RZ, R4, 0xff, RZ, 0xc0, !PT ;  /* 0x000000ff04ff7812 */ /* 0x000fda000782c0ff */
[----:B------:R-:W-:Y:S05]  /*6650*/  @P1 BRA `(.L_x_147) ;  /* 0xfffffff4004c1947 */ /* 0x000fea000383ffff */
[----:B------:R-:W-:Y:S05]  /*6660*/  BSYNC B0 ;  /* 0x0000000000007941 */ /* 0x000fea0003800000 */
.L_x_135:
[----:B------:R-:W-:-:S03]  /*6670*/  UMOV UR4, 0xffffffff ;  /* 0xffffffff00047882 */ /* 0x000fc60000000000 */
[----:B------:R-:W-:Y:S05]  /*6680*/  BRA.DIV UR4, `(.L_x_148) ;  /* 0x0000000a04a07947 */ /* 0x000fea000b800000 */
[----:B------:R-:W-:-:S13]  /*6690*/  ELECT P6, URZ, PT ;  /* 0x00000000003f782f */ /* 0x000fda00038c0000 */
.L_x_173:
[----:B------:R-:W-:Y:S04]  /*66a0*/  BSSY B0, `(.L_x_149) ;  /* 0x000008e000007945 */ /* 0x000fe80003800000 */
[----:B------:R-:W-:Y:S05]  /*66b0*/  @!P6 BRA `(.L_x_150) ;  /* 0x000000080030e947 */ /* 0x000fea0003800000 */
[----:B------:R-:W-:-:S04]  /*66c0*/  LOP3.LUT R18, R18, 0x2, RZ, 0xfc, !PT ;  /* 0x0000000212127812 */ /* 0x000fc800078efcff */
[----:B------:R-:W-:-:S13]  /*66d0*/  ISETP.NE.AND P0, PT, R18, 0x3, PT ;  /* 0x000000031200780c */ /* 0x000fda0003f05270 */
[----:B------:R-:W-:Y:S05]  /*66e0*/  @!P0 BRA `(.L_x_151) ;  /* 0x0000000000048947 */ /* 0x000fea0003800000 */
[----:B------:R-:W-:Y:S01]  /*66f0*/  BPT.TRAP 0x1 ;  /* 0x000000040000795c */ /* 0x000fe20000300000 */
.L_x_151:
[----:B------:R-:W0:Y:S01]  /*6700*/  S2R R3, SR_CgaCtaId ;  /* 0x0000000000037919 */ /* 0x000e220000008800 */
[----:B------:R-:W-:-:S04]  /*6710*/  MOV R2, 0x400 ;  /* 0x0000040000027802 */ /* 0x000fc80000000f00 */
[----:B0-----:R-:W-:Y:S02]  /*6720*/  LEA R3, R3, R2, 0x18 ;  /* 0x0000000203037211 */ /* 0x001fe400078ec0ff */
[----:B------:R-:W-:-:S03]  /*6730*/  SHF.L.U32 R2, R0, 0x1f, RZ ;  /* 0x0000001f00027819 */ /* 0x000fc600000006ff */
[----:B------:R-:W-:-:S04]  /*6740*/  VIADD R3, R3, 0x78 ;  /* 0x0000007803037836 */ /* 0x000fc80000000000 */
[C---:B------:R-:W-:Y:S02]  /*6750*/  IMAD R7, R12.reuse, 0x8, R3 ;  /* 0x000000080c077824 */ /* 0x040fe400078e0203 */
[----:B------:R-:W-:Y:S02]  /*6760*/  VIADD R12, R12, 0x1 ;  /* 0x000000010c0c7836 */ /* 0x000fe40000000000 */
[----:B------:R-:W0:Y:S03]  /*6770*/  SYNCS.PHASECHK.TRANS64.TRYWAIT P0, [R7+URZ], R2 ;  /* 0x00000002070075a7 */ /* 0x000e26000800017f */
[----:B------:R-:W-:-:S04]  /*6780*/  ISETP.NE.AND P1, PT, R12, 0xf, PT ;  /* 0x0000000f0c00780c */ /* 0x000fc80003f25270 */
[----:B------:R-:W-:Y:S02]  /*6790*/  SEL R5, RZ, 0x1, P1 ;  /* 0x00000001ff057807 */ /* 0x000fe40000800000 */
[----:B------:R-:W-:Y:S02]  /*67a0*/  SEL R12, R12, RZ, P1 ;  /* 0x000000ff0c0c7207 */ /* 0x000fe40000800000 */
[----:B------:R-:W-:-:S03]  /*67b0*/  LOP3.LUT R5, R0, R5, RZ, 0x3c, !PT ;  /* 0x0000000500057212 */ /* 0x000fc600078e3cff */
[----:B------:R-:W-:Y:S01]  /*67c0*/  IMAD R9, R12, 0x8, R3 ;  /* 0x000000080c097824 */ /* 0x000fe200078e0203 */
[----:B------:R-:W-:Y:S01]  /*67d0*/  SHF.L.U32 R4, R5, 0x1f, RZ ;  /* 0x0000001f05047819 */ /* 0x000fe200000006ff */
[----:B0-----:R-:W-:Y:S06]  /*67e0*/  @!P0 BRA `(.L_x_152) ;  /* 0x0000000800688947 */ /* 0x001fec0003800000 */
.L_x_174:
[----:B------:R-:W1:Y:S01]  /*67f0*/  SYNCS.PHASECHK.TRANS64.TRYWAIT P0, [R9+URZ], R4 ;  /* 0x00000004090075a7 */ /* 0x000e62000800017f */
[----:B------:R-:W-:-:S05]  /*6800*/  VIADD R0, R12, 0x1 ;  /* 0x000000010c007836 */ /* 0x000fca0000000000 */
[----:B------:R-:W-:-:S04]  /*6810*/  ISETP.NE.AND P1, PT, R0, 0xf, PT ;  /* 0x0000000f0000780c */ /* 0x000fc80003f25270 */
[----:B0-----:R-:W-:Y:S02]  /*6820*/  SEL R2, RZ, 0x1, P1 ;  /* 0x00000001ff027807 */ /* 0x001fe40000800000 */
[----:B------:R-:W-:Y:S02]  /*6830*/  SEL R0, R0, RZ, P1 ;  /* 0x000000ff00007207 */ /* 0x000fe40000800000 */
[----:B------:R-:W-:-:S03]  /*6840*/  LOP3.LUT R7, R5, R2, RZ, 0x3c, !PT ;  /* 0x0000000205077212 */ /* 0x000fc600078e3cff */
[----:B------:R-:W-:Y:S01]  /*6850*/  IMAD R6, R0, 0x8, R3 ;  /* 0x0000000800067824 */ /* 0x000fe200078e0203 */
[----:B------:R-:W-:Y:S01]  /*6860*/  SHF.L.U32 R5, R7, 0x1f, RZ ;  /* 0x0000001f07057819 */ /* 0x000fe200000006ff */
[----:B-1----:R-:W-:Y:S06]  /*6870*/  @!P0 BRA `(.L_x_153) ;  /* 0x0000000800588947 */ /* 0x002fec0003800000 */
.L_x_175:
[----:B------:R-:W1:Y:S01]  /*6880*/  SYNCS.PHASECHK.TRANS64.TRYWAIT P0, [R6+URZ], R5 ;  /* 0x00000005060075a7 */ /* 0x000e62000800017f */
[----:B------:R-:W-:-:S05]  /*6890*/  VIADD R0, R0, 0x1 ;  /* 0x0000000100007836 */ /* 0x000fca0000000000 */
[----:B------:R-:W-:-:S04]  /*68a0*/  ISETP.NE.AND P1, PT, R0, 0xf, PT ;  /* 0x0000000f0000780c */ /* 0x000fc80003f25270 */
[----:B------:R-:W-:Y:S02]  /*68b0*/  SEL R2, RZ, 0x1, P1 ;  /* 0x00000001ff027807 */ /* 0x000fe40000800000 */
[----:B------:R-:W-:Y:S02]  /*68c0*/  SEL R0, R0, RZ, P1 ;  /* 0x000000ff00007207 */ /* 0x000fe40000800000 */
[----:B------:R-:W-:-:S03]  /*68d0*/  LOP3.LUT R7, R7, R2, RZ, 0x3c, !PT ;  /* 0x0000000207077212 */ /* 0x000fc600078e3cff */
[----:B0-----:R-:W-:Y:S01]  /*68e0*/  IMAD R9, R0, 0x8, R3 ;  /* 0x0000000800097824 */ /* 0x001fe200078e0203 */
[----:B------:R-:W-:Y:S01]  /*68f0*/  SHF.L.U32 R4, R7, 0x1f, RZ ;  /* 0x0000001f07047819 */ /* 0x000fe200000006ff */
[----:B-1----:R-:W-:Y:S06]  /*6900*/  @!P0 BRA `(.L_x_154) ;  /* 0x0000000800488947 */ /* 0x002fec0003800000 */
.L_x_176:
        /* <DEDUP_REMOVED lines=9> */
.L_x_177:
        /* <DEDUP_REMOVED lines=9> */
.L_x_178:
        /* <DEDUP_REMOVED lines=9> */
.L_x_179:
        /* <DEDUP_REMOVED lines=9> */
.L_x_180:
        /* <DEDUP_REMOVED lines=9> */
.L_x_181:
        /* <DEDUP_REMOVED lines=9> */
.L_x_182:
        /* <DEDUP_REMOVED lines=9> */
.L_x_183:
        /* <DEDUP_REMOVED lines=9> */
.L_x_184:
        /* <DEDUP_REMOVED lines=9> */
.L_x_185:
        /* <DEDUP_REMOVED lines=9> */
.L_x_186:
[----:B------:R-:W1:Y:S01]  /*6eb0*/  SYNCS.PHASECHK.TRANS64.TRYWAIT P0, [R9+URZ], R4 ;  /* 0x00000004090075a7 */ /* 0x000e62000800017f */
[----:B------:R-:W-:-:S05]  /*6ec0*/  VIADD R0, R0, 0x1 ;  /* 0x0000000100007836 */ /* 0x000fca0000000000 */
[----:B------:R-:W-:-:S04]  /*6ed0*/  ISETP.NE.AND P1, PT, R0, 0xf, PT ;  /* 0x0000000f0000780c */ /* 0x000fc80003f25270 */
[----:B------:R-:W-:Y:S02]  /*6ee0*/  SEL R2, RZ, 0x1, P1 ;  /* 0x00000001ff027807 */ /* 0x000fe40000800000 */
[----:B------:R-:W-:Y:S02]  /*6ef0*/  SEL R0, R0, RZ, P1 ;  /* 0x000000ff00007207 */ /* 0x000fe40000800000 */
[----:B------:R-:W-:Y:S01]  /*6f00*/  LOP3.LUT R2, R7, R2, RZ, 0x3c, !PT ;  /* 0x0000000207027212 */ /* 0x000fe200078e3cff */
[----:B-1----:R-:W-:Y:S06]  /*6f10*/  @!P0 BRA `(.L_x_165) ;  /* 0x0000000400a08947 */ /* 0x002fec0003800000 */
.L_x_187:
[----:B------:R-:W-:Y:S01]  /*6f20*/  IMAD R3, R0, 0x8, R3 ;  /* 0x0000000800037824 */ /* 0x000fe200078e0203 */
[----:B------:R-:W-:-:S07]  /*6f30*/  SHF.L.U32 R0, R2, 0x1f, RZ ;  /* 0x0000001f02007819 */ /* 0x000fce00000006ff */
.L_x_166:
[----:B--2---:R2:W3:Y:S02]  /*6f40*/  SYNCS.PHASECHK.TRANS64.TRYWAIT P0, [R3+URZ], R0 ;  /* 0x00000000030075a7 */ /* 0x0044e4000800017f */
[----:B---3--:R-:W-:Y:S05]  /*6f50*/  @!P0 NANOSLEEP.SYNCS 0x989680 ;  /* 0x009896800000895d */ /* 0x008fea0003900000 */
[----:B------:R-:W3:Y:S02]  /*6f60*/  @!P0 SYNCS.PHASECHK.TRANS64 P0, [R3+URZ], R0 ;  /* 0x00000000030085a7 */ /* 0x000ee4000800007f */
[----:B---3--:R-:W-:Y:S05]  /*6f70*/  @!P0 BRA `(.L_x_166) ;  /* 0xfffffffc00f08947 */ /* 0x008fea000383ffff */
.L_x_150:
[----:B------:R-:W-:Y:S05]  /*6f80*/  BSYNC B0 ;  /* 0x0000000000007941 */ /* 0x000fea0003800000 */
.L_x_149:
[----:B------:R-:W-:Y:S05]  /*6f90*/  EXIT ;  /* 0x000000000000794d */ /* 0x000fea0003800000 */
.L_x_18:
[----:B-1----:R1:W2:Y:S02]  /*6fa0*/  SYNCS.PHASECHK.TRANS64.TRYWAIT P1, [R3+URZ], R0 ;  /* 0x00000000030075a7 */ /* 0x0022a4000802017f */
[----:B--2---:R-:W-:Y:S05]  /*6fb0*/  @!P1 NANOSLEEP.SYNCS 0x989680 ;  /* 0x009896800000995d */ /* 0x004fea0003900000 */
[----:B------:R-:W2:Y:S02]  /*6fc0*/  @!P1 SYNCS.PHASECHK.TRANS64 P1, [R3+URZ], R0 ;  /* 0x00000000030095a7 */ /* 0x000ea4000802007f */
[----:B--2---:R-:W-:Y:S05]  /*6fd0*/  @!P1 BRA `(.L_x_18) ;  /* 0xfffffffc00f09947 */ /* 0x004fea000383ffff */
[----:B------:R-:W-:Y:S05]  /*6fe0*/  BRA `(.L_x_17) ;  /* 0xffffffa400907947 */ /* 0x000fea000383ffff */
.L_x_23:
[----:B-1----:R1:W2:Y:S02]  /*6ff0*/  SYNCS.PHASECHK.TRANS64.TRYWAIT P1, [R5+URZ], R4 ;  /* 0x00000004050075a7 */ /* 0x0022a4000802017f */
[----:B--2---:R-:W-:Y:S05]  /*7000*/  @!P1 NANOSLEEP.SYNCS 0x989680 ;  /* 0x009896800000995d */ /* 0x004fea0003900000 */
[----:B------:R-:W2:Y:S02]  /*7010*/  @!P1 SYNCS.PHASECHK.TRANS64 P1, [R5+URZ], R4 ;  /* 0x00000004050095a7 */ /* 0x000ea4000802007f */
[----:B--2---:R-:W-:Y:S05]  /*7020*/  @!P1 BRA `(.L_x_23) ;  /* 0xfffffffc00f09947 */ /* 0x004fea000383ffff */
[----:B------:R-:W-:Y:S05]  /*7030*/  BRA `(.L_x_22) ;  /* 0xffffffac00247947 */ /* 0x000fea000383ffff */
.L_x_136:
[----:B------:R-:W-:Y:S01]  /*7040*/  BSSY B1, `(.L_x_167) ;  /* 0x0000006000017945 */ /* 0x000fe20003800000 */
[----:B------:R-:W-:-:S07]  /*7050*/  IMAD.MOV.U32 R15, RZ, RZ, -0x1 ;  /* 0xffffffffff0f7424 */ /* 0x000fce00078e00ff */
[----:B------:R-:W-:Y:S05]  /*7060*/  WARPSYNC.COLLECTIVE R15, `(.L_x_168) ;  /* 0x000000000f0c7348 */ /* 0x000fea0003c00000 */
[----:B------:R-:W-:Y:S02]  /*7070*/  ELECT P6, UR62, PT ;  /* 0x00000000003e782f */ /* 0x000fe400038c0000 */
[----:B------:R-:W-:Y:S01]  /*7080*/  MOV R14, UR62 ;  /* 0x0000003e000e7c02 */ /* 0x000fe20008000f00 */
[----:B------:R-:W-:Y:S10]  /*7090*/  ENDCOLLECTIVE ;  /* 0x000000000000791b */ /* 0x000ff40003800000 */
.L_x_168:
[----:B------:R-:W-:Y:S05]  /*70a0*/  BSYNC B1 ;  /* 0x0000000000017941 */ /* 0x000fea0003800000 */
.L_x_167:
[----:B------:R-:W-:Y:S05]  /*70b0*/  BRA `(.L_x_169) ;  /* 0xffffffe800c07947 */ /* 0x000fea000383ffff */
.L_x_139:
[----:B0-----:R0:W1:Y:S02]  /*70c0*/  SYNCS.PHASECHK.TRANS64.TRYWAIT P1, [R14+URZ+0x78], R7 ;  /* 0x000078070e0075a7 */ /* 0x001064000802017f */
[----:B-1----:R-:W-:Y:S05]  /*70d0*/  @!P1 NANOSLEEP.SYNCS 0x989680 ;  /* 0x009896800000995d */ /* 0x002fea0003900000 */
[----:B------:R-:W1:Y:S02]  /*70e0*/  @!P1 SYNCS.PHASECHK.TRANS64 P1, [R14+URZ+0x78], R7 ;  /* 0x000078070e0095a7 */ /* 0x000e64000802007f */
[----:B-1----:R-:W-:Y:S05]  /*70f0*/  @!P1 BRA `(.L_x_139) ;  /* 0xfffffffc00f09947 */ /* 0x002fea000383ffff */
[----:B------:R-:W-:Y:S05]  /*7100*/  BRA `(.L_x_170) ;  /* 0xffffffe800f47947 */ /* 0x000fea000383ffff */
.L_x_148:
[----:B------:R-:W-:Y:S01]  /*7110*/  BSSY B0, `(.L_x_171) ;  /* 0x0000006000007945 */ /* 0x000fe20003800000 */
[----:B------:R-:W-:-:S07]  /*7120*/  IMAD.MOV.U32 R15, RZ, RZ, -0x1 ;  /* 0xffffffffff0f7424 */ /* 0x000fce00078e00ff */
[----:B------:R-:W-:Y:S05]  /*7130*/  WARPSYNC.COLLECTIVE R15, `(.L_x_172) ;  /* 0x000000000f0c7348 */ /* 0x000fea0003c00000 */
[----:B------:R-:W-:Y:S02]  /*7140*/  ELECT P6, UR62, PT ;  /* 0x00000000003e782f */ /* 0x000fe400038c0000 */
[----:B------:R-:W-:Y:S01]  /*7150*/  MOV R14, UR62 ;  /* 0x0000003e000e7c02 */ /* 0x000fe20008000f00 */
[----:B------:R-:W-:Y:S10]  /*7160*/  ENDCOLLECTIVE ;  /* 0x000000000000791b */ /* 0x000ff40003800000 */
.L_x_172:
[----:B------:R-:W-:Y:S05]  /*7170*/  BSYNC B0 ;  /* 0x0000000000007941 */ /* 0x000fea0003800000 */
.L_x_171:
[----:B------:R-:W-:Y:S05]  /*7180*/  BRA `(.L_x_173) ;  /* 0xfffffff400447947 */ /* 0x000fea000383ffff */
.L_x_152:
[----:B0-----:R0:W1:Y:S02]  /*7190*/  SYNCS.PHASECHK.TRANS64.TRYWAIT P0, [R7+URZ], R2 ;  /* 0x00000002070075a7 */ /* 0x001064000800017f */
[----:B-1----:R-:W-:Y:S05]  /*71a0*/  @!P0 NANOSLEEP.SYNCS 0x989680 ;  /* 0x009896800000895d */ /* 0x002fea0003900000 */
[----:B------:R-:W1:Y:S02]  /*71b0*/  @!P0 SYNCS.PHASECHK.TRANS64 P0, [R7+URZ], R2 ;  /* 0x00000002070085a7 */ /* 0x000e64000800007f */
[----:B-1----:R-:W-:Y:S05]  /*71c0*/  @!P0 BRA `(.L_x_152) ;  /* 0xfffffffc00f08947 */ /* 0x002fea000383ffff */
[----:B------:R-:W-:Y:S05]  /*71d0*/  BRA `(.L_x_174) ;  /* 0xfffffff400847947 */ /* 0x000fea000383ffff */
.L_x_153:
[----:B0-----:R0:W1:Y:S02]  /*71e0*/  SYNCS.PHASECHK.TRANS64.TRYWAIT P0, [R9+URZ], R4 ;  /* 0x00000004090075a7 */ /* 0x001064000800017f */
[----:B-1----:R-:W-:Y:S05]  /*71f0*/  @!P0 NANOSLEEP.SYNCS 0x989680 ;  /* 0x009896800000895d */ /* 0x002fea0003900000 */
[----:B------:R-:W1:Y:S02]  /*7200*/  @!P0 SYNCS.PHASECHK.TRANS64 P0, [R9+URZ], R4 ;  /* 0x00000004090085a7 */ /* 0x000e64000800007f */
[----:B-1----:R-:W-:Y:S05]  /*7210*/  @!P0 BRA `(.L_x_153) ;  /* 0xfffffffc00f08947 */ /* 0x002fea000383ffff */
[----:B------:R-:W-:Y:S05]  /*7220*/  BRA `(.L_x_175) ;  /* 0xfffffff400947947 */ /* 0x000fea000383ffff */
.L_x_154:
[----:B0-----:R0:W1:Y:S02]  /*7230*/  SYNCS.PHASECHK.TRANS64.TRYWAIT P0, [R6+URZ], R5 ;  /* 0x00000005060075a7 */ /* 0x001064000800017f */
[----:B-1----:R-:W-:Y:S05]  /*7240*/  @!P0 NANOSLEEP.SYNCS 0x989680 ;  /* 0x009896800000895d */ /* 0x002fea0003900000 */
[----:B------:R-:W1:Y:S02]  /*7250*/  @!P0 SYNCS.PHASECHK.TRANS64 P0, [R6+URZ], R5 ;  /* 0x00000005060085a7 */ /* 0x000e64000800007f */
[----:B-1----:R-:W-:Y:S05]  /*7260*/  @!P0 BRA `(.L_x_154) ;  /* 0xfffffffc00f08947 */ /* 0x002fea000383ffff */
[----:B------:R-:W-:Y:S05]  /*7270*/  BRA `(.L_x_176) ;  /* 0xfffffff400a47947 */ /* 0x000fea000383ffff */
.L_x_155:
[----:B0-----:R0:W1:Y:S02]  /*7280*/  SYNCS.PHASECHK.TRANS64.TRYWAIT P0, [R9+URZ], R4 ;  /* 0x00000004090075a7 */ /* 0x001064000800017f */
[----:B-1----:R-:W-:Y:S05]  /*7290*/  @!P0 NANOSLEEP.SYNCS 0x989680 ;  /* 0x009896800000895d */ /* 0x002fea0003900000 */
[----:B------:R-:W1:Y:S02]  /*72a0*/  @!P0 SYNCS.PHASECHK.TRANS64 P0, [R9+URZ], R4 ;  /* 0x00000004090085a7 */ /* 0x000e64000800007f */
[----:B-1----:R-:W-:Y:S05]  /*72b0*/  @!P0 BRA `(.L_x_155) ;  /* 0xfffffffc00f08947 */ /* 0x002fea000383ffff */
[----:B------:R-:W-:Y:S05]  /*72c0*/  BRA `(.L_x_177) ;  /* 0xfffffff400b47947 */ /* 0x000fea000383ffff */
.L_x_156:
[----:B0-----:R0:W1:Y:S02]  /*72d0*/  SYNCS.PHASECHK.TRANS64.TRYWAIT P0, [R6+URZ], R5 ;  /* 0x00000005060075a7 */ /* 0x001064000800017f */
[----:B-1----:R-:W-:Y:S05]  /*72e0*/  @!P0 NANOSLEEP.SYNCS 0x989680 ;  /* 0x009896800000895d */ /* 0x002fea0003900000 */
[----:B------:R-:W1:Y:S02]  /*72f0*/  @!P0 SYNCS.PHASECHK.TRANS64 P0, [R6+URZ], R5 ;  /* 0x00000005060085a7 */ /* 0x000e64000800007f */
[----:B-1----:R-:W-:Y:S05]  /*7300*/  @!P0 BRA `(.L_x_156) ;  /* 0xfffffffc00f08947 */ /* 0x002fea000383ffff */
[----:B------:R-:W-:Y:S05]  /*7310*/  BRA `(.L_x_178) ;  /* 0xfffffff400c47947 */ /* 0x000fea000383ffff */
.L_x_157:
[----:B0-----:R0:W1:Y:S02]  /*7320*/  SYNCS.PHASECHK.TRANS64.TRYWAIT P0, [R9+URZ], R4 ;  /* 0x00000004090075a7 */ /* 0x001064000800017f */
[----:B-1----:R-:W-:Y:S05]  /*7330*/  @!P0 NANOSLEEP.SYNCS 0x989680 ;  /* 0x009896800000895d */ /* 0x002fea0003900000 */
[----:B------:R-:W1:Y:S02]  /*7340*/  @!P0 SYNCS.PHASECHK.TRANS64 P0, [R9+URZ], R4 ;  /* 0x00000004090085a7 */ /* 0x000e64000800007f */
[----:B-1----:R-:W-:Y:S05]  /*7350*/  @!P0 BRA `(.L_x_157) ;  /* 0xfffffffc00f08947 */ /* 0x002fea000383ffff */
[----:B------:R-:W-:Y:S05]  /*7360*/  BRA `(.L_x_179) ;  /* 0xfffffff400d47947 */ /* 0x000fea000383ffff */
.L_x_158:
[----:B0-----:R0:W1:Y:S02]  /*7370*/  SYNCS.PHASECHK.TRANS64.TRYWAIT P0, [R6+URZ], R5 ;  /* 0x00000005060075a7 */ /* 0x001064000800017f */
[----:B-1----:R-:W-:Y:S05]  /*7380*/  @!P0 NANOSLEEP.SYNCS 0x989680 ;  /* 0x009896800000895d */ /* 0x002fea0003900000 */
[----:B------:R-:W1:Y:S02]  /*7390*/  @!P0 SYNCS.PHASECHK.TRANS64 P0, [R6+URZ], R5 ;  /* 0x00000005060085a7 */ /* 0x000e64000800007f */
[----:B-1----:R-:W-:Y:S05]  /*73a0*/  @!P0 BRA `(.L_x_158) ;  /* 0xfffffffc00f08947 */ /* 0x002fea000383ffff */
[----:B------:R-:W-:Y:S05]  /*73b0*/  BRA `(.L_x_180) ;  /* 0xfffffff400e47947 */ /* 0x000fea000383ffff */
.L_x_159:
[----:B0-----:R0:W1:Y:S02]  /*73c0*/  SYNCS.PHASECHK.TRANS64.TRYWAIT P0, [R9+URZ], R4 ;  /* 0x00000004090075a7 */ /* 0x001064000800017f */
[----:B-1----:R-:W-:Y:S05]  /*73d0*/  @!P0 NANOSLEEP.SYNCS 0x989680 ;  /* 0x009896800000895d */ /* 0x002fea0003900000 */
[----:B------:R-:W1:Y:S02]  /*73e0*/  @!P0 SYNCS.PHASECHK.TRANS64 P0, [R9+URZ], R4 ;  /* 0x00000004090085a7 */ /* 0x000e64000800007f */
[----:B-1----:R-:W-:Y:S05]  /*73f0*/  @!P0 BRA `(.L_x_159) ;  /* 0xfffffffc00f08947 */ /* 0x002fea000383ffff */
[----:B------:R-:W-:Y:S05]  /*7400*/  BRA `(.L_x_181) ;  /* 0xfffffff400f47947 */ /* 0x000fea000383ffff */
.L_x_160:
[----:B0-----:R0:W1:Y:S02]  /*7410*/  SYNCS.PHASECHK.TRANS64.TRYWAIT P0, [R6+URZ], R5 ;  /* 0x00000005060075a7 */ /* 0x001064000800017f */
[----:B-1----:R-:W-:Y:S05]  /*7420*/  @!P0 NANOSLEEP.SYNCS 0x989680 ;  /* 0x009896800000895d */ /* 0x002fea0003900000 */
[----:B------:R-:W1:Y:S02]  /*7430*/  @!P0 SYNCS.PHASECHK.TRANS64 P0, [R6+URZ], R5 ;  /* 0x00000005060085a7 */ /* 0x000e64000800007f */
[----:B-1----:R-:W-:Y:S05]  /*7440*/  @!P0 BRA `(.L_x_160) ;  /* 0xfffffffc00f08947 */ /* 0x002fea000383ffff */
[----:B------:R-:W-:Y:S05]  /*7450*/  BRA `(.L_x_182) ;  /* 0xfffffff800047947 */ /* 0x000fea000383ffff */
.L_x_161:
[----:B0-----:R0:W1:Y:S02]  /*7460*/  SYNCS.PHASECHK.TRANS64.TRYWAIT P0, [R9+URZ], R4 ;  /* 0x00000004090075a7 */ /* 0x001064000800017f */
[----:B-1----:R-:W-:Y:S05]  /*7470*/  @!P0 NANOSLEEP.SYNCS 0x989680 ;  /* 0x009896800000895d */ /* 0x002fea0003900000 */
[----:B------:R-:W1:Y:S02]  /*7480*/  @!P0 SYNCS.PHASECHK.TRANS64 P0, [R9+URZ], R4 ;  /* 0x00000004090085a7 */ /* 0x000e64000800007f */
[----:B-1----:R-:W-:Y:S05]  /*7490*/  @!P0 BRA `(.L_x_161) ;  /* 0xfffffffc00f08947 */ /* 0x002fea000383ffff */
[----:B------:R-:W-:Y:S05]  /*74a0*/  BRA `(.L_x_183) ;  /* 0xfffffff800147947 */ /* 0x000fea000383ffff */
.L_x_162:
[----:B0-----:R0:W1:Y:S02]  /*74b0*/  SYNCS.PHASECHK.TRANS64.TRYWAIT P0, [R6+URZ], R5 ;  /* 0x00000005060075a7 */ /* 0x001064000800017f */
[----:B-1----:R-:W-:Y:S05]  /*74c0*/  @!P0 NANOSLEEP.SYNCS 0x989680 ;  /* 0x009896800000895d */ /* 0x002fea0003900000 */
[----:B------:R-:W1:Y:S02]  /*74d0*/  @!P0 SYNCS.PHASECHK.TRANS64 P0, [R6+URZ], R5 ;  /* 0x00000005060085a7 */ /* 0x000e64000800007f */
[----:B-1----:R-:W-:Y:S05]  /*74e0*/  @!P0 BRA `(.L_x_162) ;  /* 0xfffffffc00f08947 */ /* 0x002fea000383ffff */
[----:B------:R-:W-:Y:S05]  /*74f0*/  BRA `(.L_x_184) ;  /* 0xfffffff800247947 */ /* 0x000fea000383ffff */
.L_x_163:
[----:B0-----:R0:W1:Y:S02]  /*7500*/  SYNCS.PHASECHK.TRANS64.TRYWAIT P0, [R9+URZ], R4 ;  /* 0x00000004090075a7 */ /* 0x001064000800017f */
[----:B-1----:R-:W-:Y:S05]  /*7510*/  @!P0 NANOSLEEP.SYNCS 0x989680 ;  /* 0x009896800000895d */ /* 0x002fea0003900000 */
[----:B------:R-:W1:Y:S02]  /*7520*/  @!P0 SYNCS.PHASECHK.TRANS64 P0, [R9+URZ], R4 ;  /* 0x00000004090085a7 */ /* 0x000e64000800007f */
[----:B-1----:R-:W-:Y:S05]  /*7530*/  @!P0 BRA `(.L_x_163) ;  /* 0xfffffffc00f08947 */ /* 0x002fea000383ffff */
[----:B------:R-:W-:Y:S05]  /*7540*/  BRA `(.L_x_185) ;  /* 0xfffffff800347947 */ /* 0x000fea000383ffff */
.L_x_164:
[----:B0-----:R0:W1:Y:S02]  /*7550*/  SYNCS.PHASECHK.TRANS64.TRYWAIT P0, [R6+URZ], R5 ;  /* 0x00000005060075a7 */ /* 0x001064000800017f */
[----:B-1----:R-:W-:Y:S05]  /*7560*/  @!P0 NANOSLEEP.SYNCS 0x989680 ;  /* 0x009896800000895d */ /* 0x002fea0003900000 */
[----:B------:R-:W1:Y:S02]  /*7570*/  @!P0 SYNCS.PHASECHK.TRANS64 P0, [R6+URZ], R5 ;  /* 0x00000005060085a7 */ /* 0x000e64000800007f */
[----:B-1----:R-:W-:Y:S05]  /*7580*/  @!P0 BRA `(.L_x_164) ;  /* 0xfffffffc00f08947 */ /* 0x002fea000383ffff */
[----:B------:R-:W-:Y:S05]  /*7590*/  BRA `(.L_x_186) ;  /* 0xfffffff800447947 */ /* 0x000fea000383ffff */
.L_x_165:
[----:B-1----:R1:W2:Y:S02]  /*75a0*/  SYNCS.PHASECHK.TRANS64.TRYWAIT P0, [R9+URZ], R4 ;  /* 0x00000004090075a7 */ /* 0x0022a4000800017f */
[----:B--2---:R-:W-:Y:S05]  /*75b0*/  @!P0 NANOSLEEP.SYNCS 0x989680 ;  /* 0x009896800000895d */ /* 0x004fea0003900000 */
[----:B------:R-:W2:Y:S02]  /*75c0*/  @!P0 SYNCS.PHASECHK.TRANS64 P0, [R9+URZ], R4 ;  /* 0x00000004090085a7 */ /* 0x000ea4000800007f */
[----:B--2---:R-:W-:Y:S05]  /*75d0*/  @!P0 BRA `(.L_x_165) ;  /* 0xfffffffc00f08947 */ /* 0x004fea000383ffff */
[----:B------:R-:W-:Y:S05]  /*75e0*/  BRA `(.L_x_187) ;  /* 0xfffffff8004c7947 */ /* 0x000fea000383ffff */
.L_x_188:
[----:B------:R-:W-:-:S00]  /*75f0*/  BRA `(.L_x_188) ;  /* 0xfffffffc00fc7947 */ /* 0x000fc0000383ffff */
[----:B------:R-:W-:-:S00]  /*7600*/  NOP ;  /* 0x0000000000007918 */ /* 0x000fc00000000000 */
[----:B------:R-:W-:-:S00]  /*7610*/  NOP ;  /* 0x0000000000007918 */ /* 0x000fc00000000000 */
[----:B------:R-:W-:-:S00]  /*7620*/  NOP ;  /* 0x0000000000007918 */ /* 0x000fc00000000000 */
[----:B------:R-:W-:-:S00]  /*7630*/  NOP ;  /* 0x0000000000007918 */ /* 0x000fc00000000000 */
[----:B------:R-:W-:-:S00]  /*7640*/  NOP ;  /* 0x0000000000007918 */ /* 0x000fc00000000000 */
[----:B------:R-:W-:-:S00]  /*7650*/  NOP ;  /* 0x0000000000007918 */ /* 0x000fc00000000000 */
[----:B------:R-:W-:-:S00]  /*7660*/  NOP ;  /* 0x0000000000007918 */ /* 0x000fc00000000000 */
[----:B------:R-:W-:-:S00]  /*7670*/  NOP ;  /* 0x0000000000007918 */ /* 0x000fc00000000000 */
.L_x_189:


//--------------------- .nv.global.init           --------------------------
	.section	.nv.global.init,"aw",@progbits
.nv.global.init:
	.type		$str$22,@object
	.size		$str$22,($str$23 - $str$22)
$str$22:
        /*0000*/ 	.byte	0x6b, 0x5f, 0x74, 0x69, 0x6c, 0x65, 0x5f, 0x63, 0x6f, 0x75, 0x6e, 0x74, 0x20, 0x3e, 0x3d, 0x20
        /*0010*/ 	.byte	0x31, 0x00
	.type		$str$23,@object
	.size		$str$23,(__unnamed_1 - $str$23)
$str$23:
        /*0012*/ 	.byte	0x2f, 0x74, 0x6d, 0x70, 0x2f, 0x63, 0x75, 0x74, 0x6c, 0x61, 0x73, 0x73, 0x5f, 0x73, 0x77, 0x65
        /*0022*/ 	.byte	0x65, 0x70, 0x5f, 0x73, 0x72, 0x63, 0x2f, 0x69, 0x6e, 0x63, 0x6c, 0x75, 0x64, 0x65, 0x2f, 0x63
        /*0032*/ 	.byte	0x75, 0x74, 0x6c, 0x61, 0x73, 0x73, 0x2f, 0x67, 0x65, 0x6d, 0x6d, 0x2f, 0x63, 0x6f, 0x6c, 0x6c
        /*0042*/ 	.byte	0x65, 0x63, 0x74, 0x69, 0x76, 0x65, 0x2f, 0x73, 0x6d, 0x39, 0x30, 0x5f, 0x6d, 0x6d, 0x61, 0x5f
        /*0052*/ 	.byte	0x74, 0x6d, 0x61, 0x5f, 0x67, 0x6d, 0x6d, 0x61, 0x5f, 0x73, 0x73, 0x5f, 0x77, 0x61, 0x72, 0x70
        /*0062*/ 	.byte	0x73, 0x70, 0x65, 0x63, 0x69, 0x61, 0x6c, 0x69, 0x7a, 0x65, 0x64, 0x2e, 0x68, 0x70, 0x70, 0x00
	.type		__unnamed_1,@object
	.size		__unnamed_1,(.L_0 - __unnamed_1)
__unnamed_1:
        /*0072*/ 	.byte	0x76, 0x6f, 0x69, 0x64, 0x20, 0x63, 0x75, 0x74, 0x6c, 0x61, 0x73, 0x73, 0x3a, 0x3a, 0x67, 0x65
        /* <DEDUP_REMOVED lines=171> */
        /*0b32*/ 	.byte	0x74, 0x65, 0x3a, 0x3a, 0x69, 0x64, 0x65, 0x6e, 0x74, 0x69, 0x74, 0x79, 0x5d, 0x00
.L_0:


//--------------------- .nv.shared._ZN7cutlass13device_kernelINS_4gemm6kernel13GemmUniversalIN4cute5tupleIJiiiiEEENS1_10collective13CollectiveMmaINS1_34MainloopSm90TmaGmmaWarpSpecializedILi15ENS5_IJNS4_1CILi1EEESB_SB_EEENS1_35KernelTmaWarpSpecializedCooperativeEEENS5_IJNSA_ILi192EEENSA_ILi48EEENSA_ILi64EEEEEEaNS5_IJlSB_lEEEaSJ_NS4_8TiledMMAINS4_8MMA_AtomIJNS4_4SM904GMMA26MMA_64x16x32_S32S8S8_SS_TNEEEENS4_6LayoutINS5_IJNSA_ILi2EEESB_SB_EEENS5_IJSB_NSA_ILi0EEEST_EEEEENS5_IJNS4_10UnderscoreESW_SW_EEEEENS4_13SM90_TMA_LOADENS4_14ComposedLayoutINS4_7SwizzleILi2ELi4ELi3EEENS4_18smem_ptr_flag_bitsILi8EEENSQ_INS5_IJNSA_ILi8EEESH_EEENS5_IJSH_SB_EEEEEEEvNS4_8identityESZ_S19_vS1A_EENS_8epilogue10collective6detail29Sm90TmaWarpSpecializedAdapterINS1D_15DefaultEpilogueIaSJ_SJ_NS1C_6thread17LinearCombinationIaLi1EiiLNS1H_9ScaleType4KindE0ELNS_15FloatRoundStyleE2EaEENS1_15EpilogueDefaultEEEEEvvEEEEvNT_6ParamsE --------------------------
	.section	.nv.shared._ZN7cutlass13device_kernelINS_4gemm6kernel13GemmUniversalIN4cute5tupleIJiiiiEEENS1_10collective13CollectiveMmaINS1_34MainloopSm90TmaGmmaWarpSpecializedILi15ENS5_IJNS4_1CILi1EEESB_SB_EEENS1_35KernelTmaWarpSpecializedCooperativeEEENS5_IJNSA_ILi192EEENSA_ILi48EEENSA_ILi64EEEEEEaNS5_IJlSB_lEEEaSJ_NS4_8TiledMMAINS4_8MMA_AtomIJNS4_4SM904GMMA26MMA_64x16x32_S32S8S8_SS_TNEEEENS4_6LayoutINS5_IJNSA_ILi2EEESB_SB_EEENS5_IJSB_NSA_ILi0EEEST_EEEEENS5_IJNS4_10UnderscoreESW_SW_EEEEENS4_13SM90_TMA_LOADENS4_14ComposedLayoutINS4_7SwizzleILi2ELi4ELi3EEENS4_18smem_ptr_flag_bitsILi8EEENSQ_INS5_IJNSA_ILi8EEESH_EEENS5_IJSH_SB_EEEEEEEvNS4_8identityESZ_S19_vS1A_EENS_8epilogue10collective6detail29Sm90TmaWarpSpecializedAdapterINS1D_15DefaultEpilogueIaSJ_SJ_NS1C_6thread17LinearCombinationIaLi1EiiLNS1H_9ScaleType4KindE0ELNS_15FloatRoundStyleE2EaEENS1_15EpilogueDefaultEEEEEvvEEEEvNT_6ParamsE,"aw",@nobits
	.sectionflags	@""
	.align	16
	.zero		1024


//--------------------- .nv.shared.reserved.0     --------------------------
	.section	.nv.shared.reserved.0,"aw",@nobits
	.weak		__nv_reservedSMEM_offset_0_alias
	.size		__nv_reservedSMEM_offset_0_alias, 0, 0
	.other		__nv_reservedSMEM_offset_0_alias,@"STO_CUDA_RESERVED_SHARED STV_DEFAULT"
__nv_reservedSMEM_offset_0_alias:
	.zero		0


//--------------------- .nv.global                --------------------------
	.section	.nv.global,"aw",@nobits
.nv.global:
	.type		_ZN39_INTERNAL_a4fdfca3_4_k_cu_259f6914_31534cute1_E,@object
	.size		_ZN39_INTERNAL_a4fdfca3_4_k_cu_259f6914_31534cute1_E,(_ZN39_INTERNAL_a4fdfca3_4_k_cu_259f6914_31534cuda3std3__45__cpo6cbeginE - _ZN39_INTERNAL_a4fdfca3_4_k_cu_259f6914_31534cute1_E)
_ZN39_INTERNAL_a4fdfca3_4_k_cu_259f6914_31534cute1_E:
	.zero		1
	.type		_ZN39_INTERNAL_a4fdfca3_4_k_cu_259f6914_31534cuda3std3__45__cpo6cbeginE,@object
	.size		_ZN39_INTERNAL_a4fdfca3_4_k_cu_259f6914_31534cuda3std3__45__cpo6cbeginE,(_ZN39_INTERNAL_a4fdfca3_4_k_cu_259f6914_31534cuda3std3__48in_placeE - _ZN39_INTERNAL_a4fdfca3_4_k_cu_259f6914_31534cuda3std3__45__cpo6cbeginE)
_ZN39_INTERNAL_a4fdfca3_4_k_cu_259f6914_31534cuda3std3__45__cpo6cbeginE:
	.zero		1
	.type		_ZN39_INTERNAL_a4fdfca3_4_k_cu_259f6914_31534cuda3std3__48in_placeE,@object
	.size		_ZN39_INTERNAL_a4fdfca3_4_k_cu_259f6914_31534cuda3std3__48in_placeE,(_ZN39_INTERNAL_a4fdfca3_4_k_cu_259f6914_31534cuda3std6ranges3__45__cpo9iter_moveE - _ZN39_INTERNAL_a4fdfca3_4_k_cu_259f6914_31534cuda3std3__48in_placeE)
_ZN39_INTERNAL_a4fdfca3_4_k_cu_259f6914_31534cuda3std3__48in_placeE:
	.zero		1
	.type		_ZN39_INTERNAL_a4fdfca3_4_k_cu_259f6914_31534cuda3std6ranges3__45__cpo9iter_moveE,@object
	.size		_ZN39_INTERNAL_a4fdfca3_4_k_cu_259f6914_31534cuda3std6ranges3__45__cpo9iter_moveE,(_ZN39_INTERNAL_a4fdfca3_4_k_cu_259f6914_31534cuda3std3__45__cpo5beginE - _ZN39_INTERNAL_a4fdfca3_4_k_cu_259f6914_31534cuda3std6ranges3__45__cpo9iter_moveE)
_ZN39_INTERNAL_a4fdfca3_4_k_cu_259f6914_31534cuda3std6ranges3__45__cpo9iter_moveE:
	.zero		1
	.type		_ZN39_INTERNAL_a4fdfca3_4_k_cu_259f6914_31534cuda3std3__45__cpo5beginE,@object
	.size		_ZN39_INTERNAL_a4fdfca3_4_k_cu_259f6914_31534cuda3std3__45__cpo5beginE,(_ZN39_INTERNAL_a4fdfca3_4_k_cu_259f6914_31534cuda3std3__441_GLOBAL__N__a4fdfca3_4_k_cu_259f6914_31536ignoreE - _ZN39_INTERNAL_a4fdfca3_4_k_cu_259f6914_31534cuda3std3__45__cpo5beginE)
_ZN39_INTERNAL_a4fdfca3_4_k_cu_259f6914_31534cuda3std3__45__cpo5beginE:
	.zero		1
	.type		_ZN39_INTERNAL_a4fdfca3_4_k_cu_259f6914_31534cuda3std3__441_GLOBAL__N__a4fdfca3_4_k_cu_259f6914_31536ignoreE,@object
	.size		_ZN39_INTERNAL_a4fdfca3_4_k_cu_259f6914_31534cuda3std3__441_GLOBAL__N__a4fdfca3_4_k_cu_259f6914_31536ignoreE,(_ZN39_INTERNAL_a4fdfca3_4_k_cu_259f6914_31534cute7productE - _ZN39_INTERNAL_a4fdfca3_4_k_cu_259f6914_31534cuda3std3__441_GLOBAL__N__a4fdfca3_4_k_cu_259f6914_31536ignoreE)
_ZN39_INTERNAL_a4fdfca3_4_k_cu_259f6914_31534cuda3std3__441_GLOBAL__N__a4fdfca3_4_k_cu_259f6914_31536ignoreE:
	.zero		1
	.type		_ZN39_INTERNAL_a4fdfca3_4_k_cu_259f6914_31534cute7productE,@object
	.size		_ZN39_INTERNAL_a4fdfca3_4_k_cu_259f6914_31534cute7productE,(_ZN39_INTERNAL_a4fdfca3_4_k_cu_259f6914_31534cuda3std3__45__cpo3endE - _ZN39_INTERNAL_a4fdfca3_4_k_cu_259f6914_31534cute7productE)
_ZN39_INTERNAL_a4fdfca3_4_k_cu_259f6914_31534cute7productE:
	.zero		1
	.type		_ZN39_INTERNAL_a4fdfca3_4_k_cu_259f6914_31534cuda3std3__45__cpo3endE,@object
	.size		_ZN39_INTERNAL_a4fdfca3_4_k_cu_259f6914_31534cuda3std3__45__cpo3endE,(_ZN39_INTERNAL_a4fdfca3_4_k_cu_259f6914_31534cuda3std3__419piecewise_constructE - _ZN39_INTERNAL_a4fdfca3_4_k_cu_259f6914_31534cuda3std3__45__cpo3endE)
_ZN39_INTERNAL_a4fdfca3_4_k_cu_259f6914_31534cuda3std3__45__cpo3endE:
	.zero		1
	.type		_ZN39_INTERNAL_a4fdfca3_4_k_cu_259f6914_31534cuda3std3__419piecewise_constructE,@object
	.size		_ZN39_INTERNAL_a4fdfca3_4_k_cu_259f6914_31534cuda3std3__419piecewise_constructE,(_ZN39_INTERNAL_a4fdfca3_4_k_cu_259f6914_31534cuda3std3__45__cpo4cendE - _ZN39_INTERNAL_a4fdfca3_4_k_cu_259f6914_31534cuda3std3__419piecewise_constructE)
_ZN39_INTERNAL_a4fdfca3_4_k_cu_259f6914_31534cuda3std3__419piecewise_constructE:
	.zero		1
	.type		_ZN39_INTERNAL_a4fdfca3_4_k_cu_259f6914_31534cuda3std3__45__cpo4cendE,@object
	.size		_ZN39_INTERNAL_a4fdfca3_4_k_cu_259f6914_31534cuda3std3__45__cpo4cendE,(_ZN39_INTERNAL_a4fdfca3_4_k_cu_259f6914_31534cuda3std6ranges3__45__cpo4swapE - _ZN39_INTERNAL_a4fdfca3_4_k_cu_259f6914_31534cuda3std3__45__cpo4cendE)
_ZN39_INTERNAL_a4fdfca3_4_k_cu_259f6914_31534cuda3std3__45__cpo4cendE:
	.zero		1
	.type		_ZN39_INTERNAL_a4fdfca3_4_k_cu_259f6914_31534cuda3std6ranges3__45__cpo4swapE,@object
	.size		_ZN39_INTERNAL_a4fdfca3_4_k_cu_259f6914_31534cuda3std6ranges3__45__cpo4swapE,(.L_8 - _ZN39_INTERNAL_a4fdfca3_4_k_cu_259f6914_31534cuda3std6ranges3__45__cpo4swapE)
_ZN39_INTERNAL_a4fdfca3_4_k_cu_259f6914_31534cuda3std6ranges3__45__cpo4swapE:
	.zero		1
.L_8:


//--------------------- .nv.constant0._ZN7cutlass13device_kernelINS_4gemm6kernel13GemmUniversalIN4cute5tupleIJiiiiEEENS1_10collective13CollectiveMmaINS1_34MainloopSm90TmaGmmaWarpSpecializedILi15ENS5_IJNS4_1CILi1EEESB_SB_EEENS1_35KernelTmaWarpSpecializedCooperativeEEENS5_IJNSA_ILi192EEENSA_ILi48EEENSA_ILi64EEEEEEaNS5_IJlSB_lEEEaSJ_NS4_8TiledMMAINS4_8MMA_AtomIJNS4_4SM904GMMA26MMA_64x16x32_S32S8S8_SS_TNEEEENS4_6LayoutINS5_IJNSA_ILi2EEESB_SB_EEENS5_IJSB_NSA_ILi0EEEST_EEEEENS5_IJNS4_10UnderscoreESW_SW_EEEEENS4_13SM90_TMA_LOADENS4_14ComposedLayoutINS4_7SwizzleILi2ELi4ELi3EEENS4_18smem_ptr_flag_bitsILi8EEENSQ_INS5_IJNSA_ILi8EEESH_EEENS5_IJSH_SB_EEEEEEEvNS4_8identityESZ_S19_vS1A_EENS_8epilogue10collective6detail29Sm90TmaWarpSpecializedAdapterINS1D_15DefaultEpilogueIaSJ_SJ_NS1C_6thread17LinearCombinationIaLi1EiiLNS1H_9ScaleType4KindE0ELNS_15FloatRoundStyleE2EaEENS1_15EpilogueDefaultEEEEEvvEEEEvNT_6ParamsE --------------------------
	.section	.nv.constant0._ZN7cutlass13device_kernelINS_4gemm6kernel13GemmUniversalIN4cute5tupleIJiiiiEEENS1_10collective13CollectiveMmaINS1_34MainloopSm90TmaGmmaWarpSpecializedILi15ENS5_IJNS4_1CILi1EEESB_SB_EEENS1_35KernelTmaWarpSpecializedCooperativeEEENS5_IJNSA_ILi192EEENSA_ILi48EEENSA_ILi64EEEEEEaNS5_IJlSB_lEEEaSJ_NS4_8TiledMMAINS4_8MMA_AtomIJNS4_4SM904GMMA26MMA_64x16x32_S32S8S8_SS_TNEEEENS4_6LayoutINS5_IJNSA_ILi2EEESB_SB_EEENS5_IJSB_NSA_ILi0EEEST_EEEEENS5_IJNS4_10UnderscoreESW_SW_EEEEENS4_13SM90_TMA_LOADENS4_14ComposedLayoutINS4_7SwizzleILi2ELi4ELi3EEENS4_18smem_ptr_flag_bitsILi8EEENSQ_INS5_IJNSA_ILi8EEESH_EEENS5_IJSH_SB_EEEEEEEvNS4_8identityESZ_S19_vS1A_EENS_8epilogue10collective6detail29Sm90TmaWarpSpecializedAdapterINS1D_15DefaultEpilogueIaSJ_SJ_NS1C_6thread17LinearCombinationIaLi1EiiLNS1H_9ScaleType4KindE0ELNS_15FloatRoundStyleE2EaEENS1_15EpilogueDefaultEEEEEvvEEEEvNT_6ParamsE,"a",@progbits
	.sectionflags	@""
	.align	4
.nv.constant0._ZN7cutlass13device_kernelINS_4gemm6kernel13GemmUniversalIN4cute5tupleIJiiiiEEENS1_10collective13CollectiveMmaINS1_34MainloopSm90TmaGmmaWarpSpecializedILi15ENS5_IJNS4_1CILi1EEESB_SB_EEENS1_35KernelTmaWarpSpecializedCooperativeEEENS5_IJNSA_ILi192EEENSA_ILi48EEENSA_ILi64EEEEEEaNS5_IJlSB_lEEEaSJ_NS4_8TiledMMAINS4_8MMA_AtomIJNS4_4SM904GMMA26MMA_64x16x32_S32S8S8_SS_TNEEEENS4_6LayoutINS5_IJNSA_ILi2EEESB_SB_EEENS5_IJSB_NSA_ILi0EEEST_EEEEENS5_IJNS4_10UnderscoreESW_SW_EEEEENS4_13SM90_TMA_LOADENS4_14ComposedLayoutINS4_7SwizzleILi2ELi4ELi3EEENS4_18smem_ptr_flag_bitsILi8EEENSQ_INS5_IJNSA_ILi8EEESH_EEENS5_IJSH_SB_EEEEEEEvNS4_8identityESZ_S19_vS1A_EENS_8epilogue10collective6detail29Sm90TmaWarpSpecializedAdapterINS1D_15DefaultEpilogueIaSJ_SJ_NS1C_6thread17LinearCombinationIaLi1EiiLNS1H_9ScaleType4KindE0ELNS_15FloatRoundStyleE2EaEENS1_15EpilogueDefaultEEEEEvvEEEEvNT_6ParamsE:
	.zero		1664


//--------------------- SYMBOLS --------------------------

	.type		.nv.reservedSmem.offset0,@object
	.size		.nv.reservedSmem.offset0,0x4
	.type		__assertfail,@function
